	.headerflags	@"EF_CUDA_TEXMODE_UNIFIED EF_CUDA_64BIT_ADDRESS EF_CUDA_SM80 EF_CUDA_VIRTUAL_SM(EF_CUDA_SM80)"
	.elftype	@"ET_EXEC"


//--------------------- .nv.info                  --------------------------
	.section	.nv.info,"",@"SHT_CUDA_INFO"
	.align	4


	//----- nvinfo : EIATTR_REGCOUNT
	.align		4
        /*0000*/ 	.byte	0x04, 0x2f
        /*0002*/ 	.short	(.L_1 - .L_0)
	.align		4
.L_0:
        /*0004*/ 	.word	index@(matmul_kernel_0d1d2d3d4d5d6d7c8d9c10d11c)
        /*0008*/ 	.word	0x000000fe


	//----- nvinfo : EIATTR_MAX_STACK_SIZE
	.align		4
.L_1:
        /*000c*/ 	.byte	0x04, 0x23
        /*000e*/ 	.short	(.L_3 - .L_2)
	.align		4
.L_2:
        /*0010*/ 	.word	index@(matmul_kernel_0d1d2d3d4d5d6d7c8d9c10d11c)
        /*0014*/ 	.word	0x00000000


	//----- nvinfo : EIATTR_MIN_STACK_SIZE
	.align		4
.L_3:
        /*0018*/ 	.byte	0x04, 0x12
        /*001a*/ 	.short	(.L_5 - .L_4)
	.align		4
.L_4:
        /*001c*/ 	.word	index@(matmul_kernel_0d1d2d3d4d5d6d7c8d9c10d11c)
        /*0020*/ 	.word	0x00000000


	//----- nvinfo : EIATTR_FRAME_SIZE
	.align		4
.L_5:
        /*0024*/ 	.byte	0x04, 0x11
        /*0026*/ 	.short	(.L_7 - .L_6)
	.align		4
.L_6:
        /*0028*/ 	.word	index@(matmul_kernel_0d1d2d3d4d5d6d7c8d9c10d11c)
        /*002c*/ 	.word	0x00000000
.L_7:


//--------------------- .nv.info.matmul_kernel_0d1d2d3d4d5d6d7c8d9c10d11c --------------------------
	.section	.nv.info.matmul_kernel_0d1d2d3d4d5d6d7c8d9c10d11c,"",@"SHT_CUDA_INFO"
	.align	4


	//----- nvinfo : EIATTR_CUDA_API_VERSION
	.align		4
        /*0000*/ 	.byte	0x04, 0x37
        /*0002*/ 	.short	(.L_9 - .L_8)
.L_8:
        /*0004*/ 	.word	0x00000079


	//----- nvinfo : EIATTR_SW2861232_WAR
	.align		4
.L_9:
        /*0008*/ 	.byte	0x01, 0x35
	.zero		2


	//----- nvinfo : EIATTR_PARAM_CBANK
	.align		4
        /*000c*/ 	.byte	0x04, 0x0a
        /*000e*/ 	.short	(.L_11 - .L_10)
	.align		4
.L_10:
        /*0010*/ 	.word	index@(.nv.constant0.matmul_kernel_0d1d2d3d4d5d6d7c8d9c10d11c)
        /*0014*/ 	.short	0x0160
        /*0016*/ 	.short	0x0030


	//----- nvinfo : EIATTR_CBANK_PARAM_SIZE
	.align		4
.L_11:
        /*0018*/ 	.byte	0x03, 0x19
        /*001a*/ 	.short	0x0030


	//----- nvinfo : EIATTR_KPARAM_INFO
	.align		4
        /*001c*/ 	.byte	0x04, 0x17
        /*001e*/ 	.short	(.L_13 - .L_12)
.L_12:
        /*0020*/ 	.word	0x00000000
        /*0024*/ 	.short	0x0008
        /*0026*/ 	.short	0x002c
        /*0028*/ 	.byte	0x00, 0xf0, 0x11, 0x00


	//----- nvinfo : EIATTR_KPARAM_INFO
	.align		4
.L_13:
        /*002c*/ 	.byte	0x04, 0x17
        /*002e*/ 	.short	(.L_15 - .L_14)
.L_14:
        /*0030*/ 	.word	0x00000000
        /*0034*/ 	.short	0x0007
        /*0036*/ 	.short	0x0028
        /*0038*/ 	.byte	0x00, 0xf0, 0x11, 0x00


	//----- nvinfo : EIATTR_KPARAM_INFO
	.align		4
.L_15:
        /*003c*/ 	.byte	0x04, 0x17
        /*003e*/ 	.short	(.L_17 - .L_16)
.L_16:
        /*0040*/ 	.word	0x00000000
        /*0044*/ 	.short	0x0006
        /*0046*/ 	.short	0x0024
        /*0048*/ 	.byte	0x00, 0xf0, 0x11, 0x00


	//----- nvinfo : EIATTR_KPARAM_INFO
	.align		4
.L_17:
        /*004c*/ 	.byte	0x04, 0x17
        /*004e*/ 	.short	(.L_19 - .L_18)
.L_18:
        /*0050*/ 	.word	0x00000000
        /*0054*/ 	.short	0x0005
        /*0056*/ 	.short	0x0020
        /*0058*/ 	.byte	0x00, 0xf0, 0x11, 0x00


	//----- nvinfo : EIATTR_KPARAM_INFO
	.align		4
.L_19:
        /*005c*/ 	.byte	0x04, 0x17
        /*005e*/ 	.short	(.L_21 - .L_20)
.L_20:
        /*0060*/ 	.word	0x00000000
        /*0064*/ 	.short	0x0004
        /*0066*/ 	.short	0x001c
        /*0068*/ 	.byte	0x00, 0xf0, 0x11, 0x00


	//----- nvinfo : EIATTR_KPARAM_INFO
	.align		4
.L_21:
        /*006c*/ 	.byte	0x04, 0x17
        /*006e*/ 	.short	(.L_23 - .L_22)
.L_22:
        /*0070*/ 	.word	0x00000000
        /*0074*/ 	.short	0x0003
        /*0076*/ 	.short	0x0018
        /*0078*/ 	.byte	0x00, 0xf0, 0x11, 0x00


	//----- nvinfo : EIATTR_KPARAM_INFO
	.align		4
.L_23:
        /*007c*/ 	.byte	0x04, 0x17
        /*007e*/ 	.short	(.L_25 - .L_24)
.L_24:
        /*0080*/ 	.word	0x00000000
        /*0084*/ 	.short	0x0002
        /*0086*/ 	.short	0x0010
        /*0088*/ 	.byte	0x00, 0xf0, 0x21, 0x00


	//----- nvinfo : EIATTR_KPARAM_INFO
	.align		4
.L_25:
        /*008c*/ 	.byte	0x04, 0x17
        /*008e*/ 	.short	(.L_27 - .L_26)
.L_26:
        /*0090*/ 	.word	0x00000000
        /*0094*/ 	.short	0x0001
        /*0096*/ 	.short	0x0008
        /*0098*/ 	.byte	0x00, 0xf0, 0x21, 0x00


	//----- nvinfo : EIATTR_KPARAM_INFO
	.align		4
.L_27:
        /*009c*/ 	.byte	0x04, 0x17
        /*009e*/ 	.short	(.L_29 - .L_28)
.L_28:
        /*00a0*/ 	.word	0x00000000
        /*00a4*/ 	.short	0x0000
        /*00a6*/ 	.short	0x0000
        /*00a8*/ 	.byte	0x00, 0xf0, 0x21, 0x00


	//----- nvinfo : EIATTR_MAXREG_COUNT
	.align		4
.L_29:
        /*00ac*/ 	.byte	0x03, 0x1b
        /*00ae*/ 	.short	0x00ff


	//----- nvinfo : EIATTR_EXIT_INSTR_OFFSETS
	.align		4
        /*00b0*/ 	.byte	0x04, 0x1c
        /*00b2*/ 	.short	(.L_31 - .L_30)


	//   ....[0]....
.L_30:
        /*00b4*/ 	.word	0x00003bd0


	//   ....[1]....
        /*00b8*/ 	.word	0x00003c00


	//----- nvinfo : EIATTR_MAX_THREADS
	.align		4
.L_31:
        /*00bc*/ 	.byte	0x04, 0x05
        /*00be*/ 	.short	(.L_33 - .L_32)
.L_32:
        /*00c0*/ 	.word	0x00000080
        /*00c4*/ 	.word	0x00000001
        /*00c8*/ 	.word	0x00000001
.L_33:


//--------------------- .nv.constant0.matmul_kernel_0d1d2d3d4d5d6d7c8d9c10d11c --------------------------
	.section	.nv.constant0.matmul_kernel_0d1d2d3d4d5d6d7c8d9c10d11c,"a",@progbits
	.align	4
.nv.constant0.matmul_kernel_0d1d2d3d4d5d6d7c8d9c10d11c:
	.zero		400


//--------------------- .text.matmul_kernel_0d1d2d3d4d5d6d7c8d9c10d11c --------------------------
	.section	.text.matmul_kernel_0d1d2d3d4d5d6d7c8d9c10d11c,"ax",@progbits
	.sectionflags	@"SHF_BARRIERS=1"
	.sectioninfo	@"SHI_REGISTERS=254"
	.align	128
        .global         matmul_kernel_0d1d2d3d4d5d6d7c8d9c10d11c
        .type           matmul_kernel_0d1d2d3d4d5d6d7c8d9c10d11c,@function
        .size           matmul_kernel_0d1d2d3d4d5d6d7c8d9c10d11c,(.L_x_3 - matmul_kernel_0d1d2d3d4d5d6d7c8d9c10d11c)
        .other          matmul_kernel_0d1d2d3d4d5d6d7c8d9c10d11c,@"STO_CUDA_ENTRY STV_DEFAULT"
matmul_kernel_0d1d2d3d4d5d6d7c8d9c10d11c:
.text.matmul_kernel_0d1d2d3d4d5d6d7c8d9c10d11c:
[----:B------:R-:W-:-:S02]  /*0000*/  MOV R1, c[0x0][0x28] ;  /* 0x00000a0000017a02 */ /* 0x000fc40000000f00 */
[----:B------:R-:W-:Y:S01]  /*0010*/  IMAD.MOV.U32 R2, RZ, RZ, 0x7f ;  /* 0x0000007fff027424 */ /* 0x000fe200078e00ff */
[----:B------:R-:W-:Y:S01]  /*0020*/  IABS R15, c[0x0][0x178] ;  /* 0x00005e00000f7a13 */ /* 0x000fe20000000000 */
[----:B------:R-:W-:Y:S01]  /*0030*/  IMAD.MOV.U32 R224, RZ, RZ, 0x1f ;  /* 0x0000001fffe07424 */ /* 0x000fe200078e00ff */
[----:B------:R-:W-:Y:S01]  /*0040*/  ULDC UR9, c[0x0][0x180] ;  /* 0x0000600000097ab9 */ /* 0x000fe20000000800 */
[----:B------:R-:W-:Y:S01]  /*0050*/  IMAD.MOV.U32 R200, RZ, RZ, 0x2 ;  /* 0x00000002ffc87424 */ /* 0x000fe200078e00ff */
[----:B------:R-:W-:Y:S01]  /*0060*/  IADD3 R3, R2, c[0x0][0x17c], RZ ;  /* 0x00005f0002037a10 */ /* 0x000fe20007ffe0ff */
[----:B------:R-:W-:Y:S01]  /*0070*/  I2F.RP R9, R15 ;  /* 0x0000000f00097306 */ /* 0x000fe20000209400 */
[----:B------:R-:W-:Y:S01]  /*0080*/  IADD3 R224, R224, c[0x0][0x180], RZ ;  /* 0x00006000e0e07a10 */ /* 0x000fe20007ffe0ff */
[----:B------:R-:W-:Y:S01]  /*0090*/  UIADD3 UR4, UR9, -0x40, URZ ;  /* 0xffffffc009047890 */ /* 0x000fe2000fffe03f */
[----:B------:R-:W-:Y:S01]  /*00a0*/  SHF.R.S32.HI R0, RZ, 0x1f, R3 ;  /* 0x0000001fff007819 */ /* 0x000fe20000011403 */
[----:B------:R-:W-:Y:S01]  /*00b0*/  UIADD3 UR5, UR9, -0x20, URZ ;  /* 0xffffffe009057890 */ /* 0x000fe2000fffe03f */
[----:B------:R-:W-:Y:S01]  /*00c0*/  ISETP.GT.AND P6, PT, R224, 0x3f, PT ;  /* 0x0000003fe000780c */ /* 0x000fe20003fc4270 */
[----:B------:R-:W-:Y:S01]  /*00d0*/  ULDC.64 UR10, c[0x0][0x118] ;  /* 0x00004600000a7ab9 */ /* 0x000fe20000000a00 */
[----:B------:R-:W-:Y:S01]  /*00e0*/  LEA.HI R3, R0, R3, RZ, 0x7 ;  /* 0x0000000300037211 */ /* 0x000fe200078f38ff */
[----:B------:R-:W-:Y:S01]  /*00f0*/  CS2R R30, SRZ ;  /* 0x00000000001e7805 */ /* 0x000fe2000001ff00 */
[----:B------:R-:W1:Y:S01]  /*0100*/  S2R R0, SR_CTAID.X ;  /* 0x0000000000007919 */ /* 0x000e620000002500 */
[----:B------:R-:W-:Y:S01]  /*0110*/  CS2R R32, SRZ ;  /* 0x0000000000207805 */ /* 0x000fe2000001ff00 */
[----:B------:R-:W-:Y:S01]  /*0120*/  SHF.R.S32.HI R3, RZ, 0x7, R3 ;  /* 0x00000007ff037819 */ /* 0x000fe20000011403 */
[----:B------:R-:W-:Y:S01]  /*0130*/  CS2R R34, SRZ ;  /* 0x0000000000227805 */ /* 0x000fe2000001ff00 */
[----:B------:R-:W-:Y:S01]  /*0140*/  CS2R R36, SRZ ;  /* 0x0000000000247805 */ /* 0x000fe2000001ff00 */
[----:B------:R-:W-:Y:S01]  /*0150*/  CS2R R38, SRZ ;  /* 0x0000000000267805 */ /* 0x000fe2000001ff00 */
[----:B------:R-:W-:Y:S01]  /*0160*/  CS2R R40, SRZ ;  /* 0x0000000000287805 */ /* 0x000fe2000001ff00 */
[----:B------:R-:W-:Y:S01]  /*0170*/  IMAD.SHL.U32 R3, R3, 0x8, RZ ;  /* 0x0000000803037824 */ /* 0x000fe200078e00ff */
[----:B------:R-:W-:Y:S01]  /*0180*/  CS2R R42, SRZ ;  /* 0x00000000002a7805 */ /* 0x000fe2000001ff00 */
[----:B------:R-:W-:Y:S01]  /*0190*/  CS2R R44, SRZ ;  /* 0x00000000002c7805 */ /* 0x000fe2000001ff00 */
[----:B------:R-:W-:Y:S01]  /*01a0*/  CS2R R46, SRZ ;  /* 0x00000000002e7805 */ /* 0x000fe2000001ff00 */
[----:B------:R-:W-:Y:S01]  /*01b0*/  CS2R R48, SRZ ;  /* 0x0000000000307805 */ /* 0x000fe2000001ff00 */
[-C--:B------:R-:W-:Y:S01]  /*01c0*/  IABS R6, R3.reuse ;  /* 0x0000000300067213 */ /* 0x080fe20000000000 */
[----:B------:R-:W-:Y:S01]  /*01d0*/  CS2R R50, SRZ ;  /* 0x0000000000327805 */ /* 0x000fe2000001ff00 */
[----:B------:R-:W-:Y:S01]  /*01e0*/  IABS R4, R3 ;  /* 0x0000000300047213 */ /* 0x000fe20000000000 */
[----:B------:R-:W-:Y:S01]  /*01f0*/  CS2R R52, SRZ ;  /* 0x0000000000347805 */ /* 0x000fe2000001ff00 */
[----:B------:R-:W2:Y:S01]  /*0200*/  I2F.RP R7, R6 ;  /* 0x0000000600077306 */ /* 0x000ea20000209400 */
[----:B------:R-:W-:Y:S01]  /*0210*/  CS2R R54, SRZ ;  /* 0x0000000000367805 */ /* 0x000fe2000001ff00 */
[----:B------:R-:W-:Y:S01]  /*0220*/  CS2R R56, SRZ ;  /* 0x0000000000387805 */ /* 0x000fe2000001ff00 */
[----:B------:R-:W-:Y:S01]  /*0230*/  IMAD.MOV R4, RZ, RZ, -R4 ;  /* 0x000000ffff047224 */ /* 0x000fe200078e0a04 */
[----:B------:R-:W-:Y:S01]  /*0240*/  CS2R R58, SRZ ;  /* 0x00000000003a7805 */ /* 0x000fe2000001ff00 */
[----:B------:R-:W-:Y:S01]  /*0250*/  CS2R R60, SRZ ;  /* 0x00000000003c7805 */ /* 0x000fe2000001ff00 */
[----:B------:R-:W-:Y:S01]  /*0260*/  CS2R R62, SRZ ;  /* 0x00000000003e7805 */ /* 0x000fe2000001ff00 */
[----:B------:R-:W-:Y:S01]  /*0270*/  CS2R R64, SRZ ;  /* 0x0000000000407805 */ /* 0x000fe2000001ff00 */
[----:B-1----:R-:W-:Y:S01]  /*0280*/  IABS R8, R0 ;  /* 0x0000000000087213 */ /* 0x002fe20000000000 */
[----:B------:R-:W-:Y:S01]  /*0290*/  CS2R R66, SRZ ;  /* 0x0000000000427805 */ /* 0x000fe2000001ff00 */
[----:B------:R-:W-:Y:S01]  /*02a0*/  CS2R R68, SRZ ;  /* 0x0000000000447805 */ /* 0x000fe2000001ff00 */
[----:B------:R-:W-:Y:S01]  /*02b0*/  CS2R R70, SRZ ;  /* 0x0000000000467805 */ /* 0x000fe2000001ff00 */
[----:B------:R-:W-:Y:S01]  /*02c0*/  CS2R R72, SRZ ;  /* 0x0000000000487805 */ /* 0x000fe2000001ff00 */
[----:B------:R-:W-:Y:S01]  /*02d0*/  CS2R R74, SRZ ;  /* 0x00000000004a7805 */ /* 0x000fe2000001ff00 */
[----:B------:R-:W-:Y:S01]  /*02e0*/  CS2R R76, SRZ ;  /* 0x00000000004c7805 */ /* 0x000fe2000001ff00 */
[----:B------:R-:W-:Y:S01]  /*02f0*/  CS2R R78, SRZ ;  /* 0x00000000004e7805 */ /* 0x000fe2000001ff00 */
[----:B--2---:R-:W1:Y:S01]  /*0300*/  MUFU.RCP R10, R7 ;  /* 0x00000007000a7308 */ /* 0x004e620000001000 */
[----:B------:R-:W-:Y:S01]  /*0310*/  CS2R R80, SRZ ;  /* 0x0000000000507805 */ /* 0x000fe2000001ff00 */
        /* <DEDUP_REMOVED lines=14> */
[----:B-1----:R-:W-:Y:S01]  /*0400*/  IADD3 R10, R10, 0xffffffe, RZ ;  /* 0x0ffffffe0a0a7810 */ /* 0x002fe20007ffe0ff */
[----:B------:R-:W-:Y:S01]  /*0410*/  CS2R R110, SRZ ;  /* 0x00000000006e7805 */ /* 0x000fe2000001ff00 */
[----:B------:R-:W-:Y:S01]  /*0420*/  CS2R R112, SRZ ;  /* 0x0000000000707805 */ /* 0x000fe2000001ff00 */
[----:B------:R-:W-:Y:S01]  /*0430*/  CS2R R114, SRZ ;  /* 0x0000000000727805 */ /* 0x000fe2000001ff00 */
[----:B------:R-:W1:Y:S01]  /*0440*/  F2I.FTZ.U32.TRUNC.NTZ R11, R10 ;  /* 0x0000000a000b7305 */ /* 0x000e62000021f000 */
        /* <DEDUP_REMOVED lines=8> */
[----:B-1----:R-:W-:-:S02]  /*04d0*/  IMAD.MOV R5, RZ, RZ, -R11 ;  /* 0x000000ffff057224 */ /* 0x002fc400078e0a0b */
[----:B------:R-:W-:Y:S02]  /*04e0*/  IMAD.MOV.U32 R10, RZ, RZ, RZ ;  /* 0x000000ffff0a7224 */ /* 0x000fe400078e00ff */
[----:B------:R-:W-:-:S04]  /*04f0*/  IMAD R5, R5, R6, RZ ;  /* 0x0000000605057224 */ /* 0x000fc800078e02ff */
[----:B------:R-:W-:-:S06]  /*0500*/  IMAD.HI.U32 R5, R11, R5, R10 ;  /* 0x000000050b057227 */ /* 0x000fcc00078e000a */
[----:B------:R-:W-:-:S04]  /*0510*/  IMAD.HI.U32 R7, R5, R8, RZ ;  /* 0x0000000805077227 */ /* 0x000fc800078e00ff */
[----:B------:R-:W-:Y:S01]  /*0520*/  IMAD R5, R7, R4, R8 ;  /* 0x0000000407057224 */ /* 0x000fe200078e0208 */
[----:B------:R-:W-:-:S04]  /*0530*/  LOP3.LUT R4, R0, R3, RZ, 0x3c, !PT ;  /* 0x0000000300047212 */ /* 0x000fc800078e3cff */
[----:B------:R-:W-:Y:S02]  /*0540*/  ISETP.GT.U32.AND P1, PT, R6, R5, PT ;  /* 0x000000050600720c */ /* 0x000fe40003f24070 */
[----:B------:R-:W-:-:S11]  /*0550*/  ISETP.GE.AND P0, PT, R4, RZ, PT ;  /* 0x000000ff0400720c */ /* 0x000fd60003f06270 */
[----:B------:R-:W-:Y:S01]  /*0560*/  @!P1 IMAD.IADD R5, R5, 0x1, -R6 ;  /* 0x0000000105059824 */ /* 0x000fe200078e0a06 */
[----:B------:R-:W-:Y:S02]  /*0570*/  @!P1 IADD3 R7, R7, 0x1, RZ ;  /* 0x0000000107079810 */ /* 0x000fe40007ffe0ff */
[----:B------:R-:W-:Y:S02]  /*0580*/  ISETP.NE.AND P1, PT, R3, RZ, PT ;  /* 0x000000ff0300720c */ /* 0x000fe40003f25270 */
[----:B------:R-:W-:Y:S02]  /*0590*/  ISETP.GE.U32.AND P2, PT, R5, R6, PT ;  /* 0x000000060500720c */ /* 0x000fe40003f46070 */
[----:B------:R-:W-:Y:S02]  /*05a0*/  IADD3 R5, R2, c[0x0][0x178], RZ ;  /* 0x00005e0002057a10 */ /* 0x000fe40007ffe0ff */
[----:B------:R-:W-:Y:S02]  /*05b0*/  IABS R6, c[0x0][0x17c] ;  /* 0x00005f0000067a13 */ /* 0x000fe40000000000 */
[----:B------:R-:W-:-:S02]  /*05c0*/  SHF.R.S32.HI R2, RZ, 0x1f, R5 ;  /* 0x0000001fff027819 */ /* 0x000fc40000011405 */
[----:B------:R-:W1:Y:S02]  /*05d0*/  I2F.RP R16, R6 ;  /* 0x0000000600107306 */ /* 0x000e640000209400 */
[----:B------:R-:W-:-:S03]  /*05e0*/  LEA.HI R2, R2, R5, RZ, 0x7 ;  /* 0x0000000502027211 */ /* 0x000fc600078f38ff */
[----:B------:R-:W-:-:S05]  /*05f0*/  @P2 IADD3 R7, R7, 0x1, RZ ;  /* 0x0000000107072810 */ /* 0x000fca0007ffe0ff */
[----:B------:R-:W-:Y:S01]  /*0600*/  @!P0 IMAD.MOV R7, RZ, RZ, -R7 ;  /* 0x000000ffff078224 */ /* 0x000fe200078e0a07 */
[----:B------:R-:W-:Y:S02]  /*0610*/  @!P1 LOP3.LUT R7, RZ, R3, RZ, 0x33, !PT ;  /* 0x00000003ff079212 */ /* 0x000fe400078e33ff */
[----:B------:R-:W-:-:S03]  /*0620*/  ISETP.GE.AND P1, PT, R0, RZ, PT ;  /* 0x000000ff0000720c */ /* 0x000fc60003f26270 */
[----:B------:R-:W-:Y:S01]  /*0630*/  IMAD.SHL.U32 R201, R7, 0x8, RZ ;  /* 0x0000000807c97824 */ /* 0x000fe200078e00ff */
[----:B-1----:R-:W1:Y:S01]  /*0640*/  MUFU.RCP R16, R16 ;  /* 0x0000001000107308 */ /* 0x002e620000001000 */
[----:B------:R-:W-:-:S03]  /*0650*/  IMAD.MOV R7, RZ, RZ, -R7 ;  /* 0x000000ffff077224 */ /* 0x000fc600078e0a07 */
[----:B------:R-:W-:Y:S01]  /*0660*/  LEA.HI.SX32 R2, R2, -R201, 0x19 ;  /* 0x800000c902027211 */ /* 0x000fe200078fcaff */
[----:B------:R-:W-:Y:S02]  /*0670*/  IMAD R7, R3, R7, R0 ;  /* 0x0000000703077224 */ /* 0x000fe400078e0200 */
[----:B------:R-:W2:Y:S01]  /*0680*/  S2R R3, SR_TID.X ;  /* 0x0000000000037919 */ /* 0x000ea20000002100 */
[----:B------:R-:W-:Y:S02]  /*0690*/  IMNMX R2, R2, 0x8, PT ;  /* 0x0000000802027817 */ /* 0x000fe40003800200 */
[----:B------:R-:W-:Y:S02]  /*06a0*/  IABS R10, R7 ;  /* 0x00000007000a7213 */ /* 0x000fe40000000000 */
[-C--:B------:R-:W-:Y:S02]  /*06b0*/  IABS R4, R2.reuse ;  /* 0x0000000200047213 */ /* 0x080fe40000000000 */
[----:B------:R-:W-:-:S02]  /*06c0*/  IABS R11, R2 ;  /* 0x00000002000b7213 */ /* 0x000fc40000000000 */
[----:B------:R-:W3:Y:S01]  /*06d0*/  I2F.RP R5, R4 ;  /* 0x0000000400057306 */ /* 0x000ee20000209400 */
[----:B------:R-:W-:Y:S02]  /*06e0*/  LOP3.LUT R24, RZ, R2, RZ, 0x33, !PT ;  /* 0x00000002ff187212 */ /* 0x000fe400078e33ff */
[----:B------:R-:W-:Y:S01]  /*06f0*/  IMAD.MOV R11, RZ, RZ, -R11 ;  /* 0x000000ffff0b7224 */ /* 0x000fe200078e0a0b */
[----:B-1----:R-:W-:-:S04]  /*0700*/  IADD3 R16, R16, 0xffffffe, RZ ;  /* 0x0ffffffe10107810 */ /* 0x002fc80007ffe0ff */
[----:B------:R1:W-:Y:S01]  /*0710*/  F2I.FTZ.U32.TRUNC.NTZ R17, R16 ;  /* 0x0000001000117305 */ /* 0x0003e2000021f000 */
[----:B--2---:R-:W-:-:S07]  /*0720*/  SHF.R.U32.HI R221, RZ, 0x2, R3 ;  /* 0x00000002ffdd7819 */ /* 0x004fce0000011603 */
[----:B---3--:R-:W2:Y:S01]  /*0730*/  MUFU.RCP R12, R5 ;  /* 0x00000005000c7308 */ /* 0x008ea20000001000 */
[--C-:B------:R-:W-:Y:S02]  /*0740*/  SHF.R.U32.HI R219, RZ, 0x4, R3.reuse ;  /* 0x00000004ffdb7819 */ /* 0x100fe40000011603 */
[----:B------:R-:W-:Y:S02]  /*0750*/  SGXT.U32 R221, R221, 0x3 ;  /* 0x00000003dddd781a */ /* 0x000fe40000000000 */
[----:B------:R-:W-:Y:S02]  /*0760*/  SGXT.U32 R219, R219, 0x1 ;  /* 0x00000001dbdb781a */ /* 0x000fe40000000000 */
[----:B------:R-:W-:Y:S01]  /*0770*/  LOP3.LUT R218, R3, 0x3, RZ, 0xc0, !PT ;  /* 0x0000000303da7812 */ /* 0x000fe200078ec0ff */
[----:B-1----:R-:W-:Y:S01]  /*0780*/  IMAD.MOV.U32 R16, RZ, RZ, RZ ;  /* 0x000000ffff107224 */ /* 0x002fe200078e00ff */
[----:B------:R-:W-:Y:S01]  /*0790*/  SHF.R.U32.HI R210, RZ, 0x1, R3 ;  /* 0x00000001ffd27819 */ /* 0x000fe20000011603 */
[----:B------:R-:W-:Y:S01]  /*07a0*/  IMAD.SHL.U32 R0, R219, 0x2, RZ ;  /* 0x00000002db007824 */ /* 0x000fe200078e00ff */
[----:B------:R-:W-:Y:S01]  /*07b0*/  LOP3.LUT R165, R3, 0xf, RZ, 0xc0, !PT ;  /* 0x0000000f03a57812 */ /* 0x000fe200078ec0ff */
[----:B------:R-:W-:Y:S01]  /*07c0*/  IMAD.SHL.U32 R217, R218, 0x8, RZ ;  /* 0x00000008dad97824 */ /* 0x000fe200078e00ff */
[----:B------:R-:W-:-:S02]  /*07d0*/  LOP3.LUT R210, R210, 0x10, RZ, 0xc0, !PT ;  /* 0x00000010d2d27812 */ /* 0x000fc400078ec0ff */
[--C-:B------:R-:W-:Y:S02]  /*07e0*/  SHF.R.U32.HI R222, RZ, 0x5, R3.reuse ;  /* 0x00000005ffde7819 */ /* 0x100fe40000011603 */
[----:B--2---:R-:W-:Y:S02]  /*07f0*/  IADD3 R12, R12, 0xffffffe, RZ ;  /* 0x0ffffffe0c0c7810 */ /* 0x004fe40007ffe0ff */
[--C-:B------:R-:W-:Y:S02]  /*0800*/  LOP3.LUT R197, R210, 0xf, R3.reuse, 0xf8, !PT ;  /* 0x0000000fd2c57812 */ /* 0x100fe400078ef803 */
[----:B------:R-:W1:Y:S01]  /*0810*/  F2I.FTZ.U32.TRUNC.NTZ R13, R12 ;  /* 0x0000000c000d7305 */ /* 0x000e62000021f000 */
[----:B------:R-:W-:Y:S01]  /*0820*/  SHF.R.U32.HI R208, RZ, 0x6, R3 ;  /* 0x00000006ffd07819 */ /* 0x000fe20000011603 */
[----:B-1----:R-:W-:Y:S02]  /*0830*/  IMAD.MOV R199, RZ, RZ, -R13 ;  /* 0x000000ffffc77224 */ /* 0x002fe400078e0a0d */
[----:B------:R-:W-:-:S02]  /*0840*/  IMAD.MOV.U32 R12, RZ, RZ, RZ ;  /* 0x000000ffff0c7224 */ /* 0x000fc400078e00ff */
[----:B------:R-:W-:-:S04]  /*0850*/  IMAD R199, R199, R4, RZ ;  /* 0x00000004c7c77224 */ /* 0x000fc800078e02ff */
[----:B------:R-:W-:Y:S01]  /*0860*/  IMAD.HI.U32 R199, R13, R199, R12 ;  /* 0x000000c70dc77227 */ /* 0x000fe200078e000c */
[----:B------:R-:W-:-:S04]  /*0870*/  SHF.R.U32.HI R13, RZ, 0x6, R3 ;  /* 0x00000006ff0d7819 */ /* 0x000fc80000011603 */
[----:B------:R-:W-:Y:S01]  /*0880*/  SGXT.U32 R13, R13, 0x1 ;  /* 0x000000010d0d781a */ /* 0x000fe20000000000 */
[----:B------:R-:W-:-:S03]  /*0890*/  IMAD.HI.U32 R5, R199, R8, RZ ;  /* 0x00000008c7057227 */ /* 0x000fc600078e00ff */
[----:B------:R-:W-:Y:S01]  /*08a0*/  LOP3.LUT R0, R0, R13, RZ, 0xfc, !PT ;  /* 0x0000000d00007212 */ /* 0x000fe200078efcff */
[----:B------:R-:W-:Y:S02]  /*08b0*/  IMAD R5, R5, R11, R8 ;  /* 0x0000000b05057224 */ /* 0x000fe400078e0208 */
[----:B------:R-:W-:Y:S01]  /*08c0*/  IMAD.HI.U32 R199, R199, R10, RZ ;  /* 0x0000000ac7c77227 */ /* 0x000fe200078e00ff */
[----:B------:R-:W1:Y:S01]  /*08d0*/  MUFU.RCP R8, R9 ;  /* 0x0000000900087308 */ /* 0x000e620000001000 */
[----:B------:R-:W-:Y:S02]  /*08e0*/  LOP3.LUT R166, R0, 0x7, R3, 0x78, !PT ;  /* 0x0000000700a67812 */ /* 0x000fe400078e7803 */
[----:B------:R-:W-:Y:S01]  /*08f0*/  ISETP.GT.U32.AND P0, PT, R4, R5, PT ;  /* 0x000000050400720c */ /* 0x000fe20003f04070 */
[----:B------:R-:W-:Y:S01]  /*0900*/  IMAD R11, R199, R11, R10 ;  /* 0x0000000bc70b7224 */ /* 0x000fe200078e020a */
[----:B------:R-:W-:Y:S01]  /*0910*/  LOP3.LUT R28, R0, 0x4, RZ, 0xfc, !PT ;  /* 0x00000004001c7812 */ /* 0x000fe200078efcff */
[----:B------:R-:W-:Y:S01]  /*0920*/  IMAD.SHL.U32 R207, R166, 0x8, RZ ;  /* 0x00000008a6cf7824 */ /* 0x000fe200078e00ff */
[----:B------:R-:W-:-:S04]  /*0930*/  LOP3.LUT R26, R0, 0x8, RZ, 0xfc, !PT ;  /* 0x00000008001a7812 */ /* 0x000fc800078efcff */
[----:B------:R-:W-:-:S05]  /*0940*/  LOP3.LUT R205, R26, 0x7, R3, 0x78, !PT ;  /* 0x000000071acd7812 */ /* 0x000fca00078e7803 */
[--C-:B------:R-:W-:Y:S01]  /*0950*/  @!P0 IMAD.IADD R5, R5, 0x1, -R4.reuse ;  /* 0x0000000105058824 */ /* 0x100fe200078e0a04 */
[----:B------:R-:W-:Y:S02]  /*0960*/  ISETP.GT.U32.AND P0, PT, R4, R11, PT ;  /* 0x0000000b0400720c */ /* 0x000fe40003f04070 */
[----:B-1----:R-:W-:Y:S02]  /*0970*/  IADD3 R8, R8, 0xffffffe, RZ ;  /* 0x0ffffffe08087810 */ /* 0x002fe40007ffe0ff */
[----:B------:R-:W-:Y:S02]  /*0980*/  ISETP.GT.U32.AND P2, PT, R4, R5, PT ;  /* 0x000000050400720c */ /* 0x000fe40003f44070 */
[----:B------:R-:W1:Y:S07]  /*0990*/  F2I.FTZ.U32.TRUNC.NTZ R9, R8 ;  /* 0x0000000800097305 */ /* 0x000e6e000021f000 */
[----:B------:R-:W-:Y:S01]  /*09a0*/  @!P0 IMAD.IADD R11, R11, 0x1, -R4 ;  /* 0x000000010b0b8824 */ /* 0x000fe200078e0a04 */
[----:B------:R-:W-:-:S03]  /*09b0*/  @!P0 IADD3 R199, R199, 0x1, RZ ;  /* 0x00000001c7c78810 */ /* 0x000fc60007ffe0ff */
[----:B------:R-:W-:Y:S01]  /*09c0*/  @!P2 IMAD.IADD R5, R5, 0x1, -R4 ;  /* 0x000000010505a824 */ /* 0x000fe200078e0a04 */
[----:B------:R-:W-:Y:S02]  /*09d0*/  ISETP.NE.AND P2, PT, R2, RZ, PT ;  /* 0x000000ff0200720c */ /* 0x000fe40003f45270 */
[----:B------:R-:W-:Y:S01]  /*09e0*/  LOP3.LUT R2, R7, R2, RZ, 0x3c, !PT ;  /* 0x0000000207027212 */ /* 0x000fe200078e3cff */
[----:B------:R-:W-:Y:S01]  /*09f0*/  @!P1 IMAD.MOV R5, RZ, RZ, -R5 ;  /* 0x000000ffff059224 */ /* 0x000fe200078e0a05 */
[----:B------:R-:W-:Y:S01]  /*0a00*/  ISETP.GE.U32.AND P1, PT, R11, R4, PT ;  /* 0x000000040b00720c */ /* 0x000fe20003f26070 */
[----:B-1----:R-:W-:Y:S01]  /*0a10*/  IMAD.MOV R22, RZ, RZ, -R9 ;  /* 0x000000ffff167224 */ /* 0x002fe200078e0a09 */
[----:B------:R-:W-:Y:S02]  /*0a20*/  SHF.R.U32.HI R4, RZ, 0x5, R3 ;  /* 0x00000005ff047819 */ /* 0x000fe40000011603 */
[----:B------:R-:W-:Y:S01]  /*0a30*/  SEL R8, R24, R5, !P2 ;  /* 0x0000000518087207 */ /* 0x000fe20005000000 */
[----:B------:R-:W-:Y:S01]  /*0a40*/  IMAD R22, R22, R15, RZ ;  /* 0x0000000f16167224 */ /* 0x000fe200078e02ff */
[----:B------:R-:W-:Y:S01]  /*0a50*/  SGXT.U32 R4, R4, 0x4 ;  /* 0x000000040404781a */ /* 0x000fe20000000000 */
[----:B------:R-:W-:Y:S01]  /*0a60*/  IMAD.MOV R5, RZ, RZ, -R17 ;  /* 0x000000ffff057224 */ /* 0x000fe200078e0a11 */
[----:B------:R-:W-:Y:S01]  /*0a70*/  ISETP.GE.AND P0, PT, R2, RZ, PT ;  /* 0x000000ff0200720c */ /* 0x000fe20003f06270 */
[----:B------:R-:W-:-:S02]  /*0a80*/  IMAD.IADD R201, R201, 0x1, R8 ;  /* 0x00000001c9c97824 */ /* 0x000fc400078e0208 */
[----:B------:R-:W-:Y:S02]  /*0a90*/  IMAD.SHL.U32 R20, R4, 0x8, RZ ;  /* 0x0000000804147824 */ /* 0x000fe400078e00ff */
[----:B------:R-:W-:Y:S01]  /*0aa0*/  IMAD.SHL.U32 R201, R201, 0x80, RZ ;  /* 0x00000080c9c97824 */ /* 0x000fe200078e00ff */
[----:B------:R-:W-:Y:S01]  /*0ab0*/  @P1 IADD3 R199, R199, 0x1, RZ ;  /* 0x00000001c7c71810 */ /* 0x000fe20007ffe0ff */
[----:B------:R-:W-:Y:S01]  /*0ac0*/  IMAD.MOV.U32 R8, RZ, RZ, RZ ;  /* 0x000000ffff087224 */ /* 0x000fe200078e00ff */
[----:B------:R-:W-:Y:S01]  /*0ad0*/  LOP3.LUT R20, R20, R221, RZ, 0xfc, !PT ;  /* 0x000000dd14147212 */ /* 0x000fe200078efcff */
[----:B------:R-:W-:Y:S01]  /*0ae0*/  IMAD R5, R5, R6, RZ ;  /* 0x0000000605057224 */ /* 0x000fe200078e02ff */
[----:B------:R-:W-:Y:S01]  /*0af0*/  ISETP.GE.AND P1, PT, R217, c[0x0][0x180], PT ;  /* 0x00006000d9007a0c */ /* 0x000fe20003f26270 */
[----:B------:R-:W-:Y:S01]  /*0b00*/  IMAD.HI.U32 R22, R9, R22, R8 ;  /* 0x0000001609167227 */ /* 0x000fe200078e0008 */
[----:B------:R-:W-:-:S03]  /*0b10*/  LOP3.LUT R18, R201, R20, RZ, 0xfc, !PT ;  /* 0x00000014c9127212 */ /* 0x000fc600078efcff */
[----:B------:R-:W-:Y:S01]  /*0b20*/  IMAD.HI.U32 R16, R17, R5, R16 ;  /* 0x0000000511107227 */ /* 0x000fe200078e0010 */
[C---:B------:R-:W-:Y:S02]  /*0b30*/  IADD3 R11, R18.reuse, 0x20, RZ ;  /* 0x00000020120b7810 */ /* 0x040fe40007ffe0ff */
[----:B------:R-:W-:Y:S01]  /*0b40*/  IADD3 R2, R18, 0x40, RZ ;  /* 0x0000004012027810 */ /* 0x000fe20007ffe0ff */
[----:B------:R-:W-:Y:S01]  /*0b50*/  @!P0 IMAD.MOV R199, RZ, RZ, -R199 ;  /* 0x000000ffffc78224 */ /* 0x000fe200078e0ac7 */
[----:B------:R-:W-:Y:S01]  /*0b60*/  IABS R9, R11 ;  /* 0x0000000b00097213 */ /* 0x000fe20000000000 */
[----:B------:R-:W-:Y:S01]  /*0b70*/  IMAD.SHL.U32 R216, R4, 0x2, RZ ;  /* 0x0000000204d87824 */ /* 0x000fe200078e00ff */
[----:B------:R-:W-:Y:S02]  /*0b80*/  IABS R12, R18 ;  /* 0x00000012000c7213 */ /* 0x000fe40000000000 */
[----:B------:R-:W-:Y:S01]  /*0b90*/  IABS R7, R2 ;  /* 0x0000000200077213 */ /* 0x000fe20000000000 */
[----:B------:R-:W-:Y:S01]  /*0ba0*/  IMAD.HI.U32 R10, R22, R9, RZ ;  /* 0x00000009160a7227 */ /* 0x000fe200078e00ff */
[----:B------:R-:W-:-:S02]  /*0bb0*/  IADD3 R13, R18, 0x60, RZ ;  /* 0x00000060120d7810 */ /* 0x000fc40007ffe0ff */
[----:B------:R-:W-:Y:S01]  /*0bc0*/  SEL R199, R24, R199, !P2 ;  /* 0x000000c718c77207 */ /* 0x000fe20005000000 */
[----:B------:R-:W-:Y:S01]  /*0bd0*/  IMAD.HI.U32 R14, R22, R12, RZ ;  /* 0x0000000c160e7227 */ /* 0x000fe200078e00ff */
[----:B------:R-:W-:Y:S02]  /*0be0*/  IABS R5, R13 ;  /* 0x0000000d00057213 */ /* 0x000fe40000000000 */
[----:B------:R-:W-:Y:S01]  /*0bf0*/  LOP3.LUT R216, R216, R219, RZ, 0xfc, !PT ;  /* 0x000000dbd8d87212 */ /* 0x000fe200078efcff */
[----:B------:R-:W-:Y:S01]  /*0c00*/  IMAD.HI.U32 R8, R22, R7, RZ ;  /* 0x0000000716087227 */ /* 0x000fe200078e00ff */
[----:B------:R-:W-:Y:S02]  /*0c10*/  ISETP.GT.AND P0, PT, R224, 0x1f, PT ;  /* 0x0000001fe000780c */ /* 0x000fe40003f04270 */
[C---:B------:R-:W-:Y:S01]  /*0c20*/  IADD3 R215, R216.reuse, 0x8, RZ ;  /* 0x00000008d8d77810 */ /* 0x040fe20007ffe0ff */
[----:B------:R-:W-:Y:S01]  /*0c30*/  IMAD.MOV R10, RZ, RZ, -R10 ;  /* 0x000000ffff0a7224 */ /* 0x000fe200078e0a0a */
[C---:B------:R-:W-:Y:S01]  /*0c40*/  IADD3 R214, R216.reuse, 0x10, RZ ;  /* 0x00000010d8d67810 */ /* 0x040fe20007ffe0ff */
[----:B------:R-:W-:Y:S01]  /*0c50*/  IMAD.MOV R14, RZ, RZ, -R14 ;  /* 0x000000ffff0e7224 */ /* 0x000fe200078e0a0e */
[----:B------:R-:W-:Y:S01]  /*0c60*/  IADD3 R213, R216, 0x18, RZ ;  /* 0x00000018d8d57810 */ /* 0x000fe20007ffe0ff */
[----:B------:R-:W-:-:S02]  /*0c70*/  IMAD.MOV R8, RZ, RZ, -R8 ;  /* 0x000000ffff087224 */ /* 0x000fc400078e0a08 */
[----:B------:R-:W-:Y:S01]  /*0c80*/  IMAD R10, R15, R10, R9 ;  /* 0x0000000a0f0a7224 */ /* 0x000fe200078e0209 */
[----:B------:R-:W-:Y:S01]  /*0c90*/  SEL R9, RZ, 0x10, !P0 ;  /* 0x00000010ff097807 */ /* 0x000fe20004000000 */
[----:B------:R-:W-:Y:S01]  /*0ca0*/  IMAD.HI.U32 R22, R22, R5, RZ ;  /* 0x0000000516167227 */ /* 0x000fe200078e00ff */
[----:B------:R-:W-:Y:S02]  /*0cb0*/  ISETP.GE.AND P0, PT, R217, UR5, PT ;  /* 0x00000005d9007c0c */ /* 0x000fe4000bf06270 */
[C---:B------:R-:W-:Y:S01]  /*0cc0*/  ISETP.GT.U32.AND P4, PT, R15.reuse, R10, PT ;  /* 0x0000000a0f00720c */ /* 0x040fe20003f84070 */
[----:B------:R-:W-:Y:S01]  /*0cd0*/  IMAD R14, R15, R14, R12 ;  /* 0x0000000e0f0e7224 */ /* 0x000fe200078e020c */
[----:B------:R-:W-:Y:S01]  /*0ce0*/  SEL R17, R9, RZ, !P1 ;  /* 0x000000ff09117207 */ /* 0x000fe20004800000 */
[----:B------:R-:W-:Y:S01]  /*0cf0*/  IMAD R8, R15, R8, R7 ;  /* 0x000000080f087224 */ /* 0x000fe200078e0207 */
[----:B------:R-:W-:Y:S01]  /*0d00*/  SEL R7, RZ, 0x10, !P6 ;  /* 0x00000010ff077807 */ /* 0x000fe20007000000 */
[----:B------:R-:W-:Y:S01]  /*0d10*/  IMAD.SHL.U32 R12, R3, 0x8, RZ ;  /* 0x00000008030c7824 */ /* 0x000fe200078e00ff */
[C---:B------:R-:W-:Y:S01]  /*0d20*/  ISETP.GT.U32.AND P5, PT, R15.reuse, R14, PT ;  /* 0x0000000e0f00720c */ /* 0x040fe20003fa4070 */
[----:B------:R-:W-:Y:S01]  /*0d30*/  IMAD.MOV R22, RZ, RZ, -R22 ;  /* 0x000000ffff167224 */ /* 0x000fe200078e0a16 */
[C---:B------:R-:W-:Y:S01]  /*0d40*/  ISETP.GT.U32.AND P2, PT, R15.reuse, R8, PT ;  /* 0x000000080f00720c */ /* 0x040fe20003f44070 */
[----:B------:R-:W-:Y:S01]  /*0d50*/  IMAD.SHL.U32 R211, R216, 0x8, RZ ;  /* 0x00000008d8d37824 */ /* 0x000fe200078e00ff */
[C---:B------:R-:W-:Y:S01]  /*0d60*/  LOP3.LUT R220, R12.reuse, 0x78, RZ, 0xc0, !PT ;  /* 0x000000780cdc7812 */ /* 0x040fe200078ec0ff */
[----:B------:R-:W-:Y:S01]  /*0d70*/  IMAD R5, R15, R22, R5 ;  /* 0x000000160f057224 */ /* 0x000fe200078e0205 */
[----:B------:R-:W-:Y:S01]  /*0d80*/  LOP3.LUT R212, R12, 0x18, R3, 0x48, !PT ;  /* 0x000000180cd47812 */ /* 0x000fe200078e4803 */
[--C-:B------:R-:W-:Y:S01]  /*0d90*/  @!P4 IMAD.IADD R10, R10, 0x1, -R15.reuse ;  /* 0x000000010a0ac824 */ /* 0x100fe200078e0a0f */
[----:B------:R-:W-:Y:S01]  /*0da0*/  ISETP.GE.AND P4, PT, R18, RZ, PT ;  /* 0x000000ff1200720c */ /* 0x000fe20003f86270 */
[----:B------:R-:W-:Y:S01]  /*0db0*/  IMAD R199, R199, 0x80, R220 ;  /* 0x00000080c7c77824 */ /* 0x000fe200078e02dc */
[----:B------:R-:W-:Y:S01]  /*0dc0*/  ISETP.GT.U32.AND P3, PT, R15, R5, PT ;  /* 0x000000050f00720c */ /* 0x000fe20003f64070 */
[----:B------:R-:W-:Y:S01]  /*0dd0*/  IMAD R212, R20, 0x20, R212 ;  /* 0x0000002014d47824 */ /* 0x000fe200078e02d4 */
[----:B------:R-:W-:Y:S01]  /*0de0*/  LOP3.LUT R211, R211, 0x38, RZ, 0xc0, !PT ;  /* 0x00000038d3d37812 */ /* 0x000fe200078ec0ff */
[--C-:B------:R-:W-:Y:S01]  /*0df0*/  @!P5 IMAD.IADD R14, R14, 0x1, -R15.reuse ;  /* 0x000000010e0ed824 */ /* 0x100fe200078e0a0f */
[----:B------:R-:W-:Y:S01]  /*0e00*/  IABS R19, R199 ;  /* 0x000000c700137213 */ /* 0x000fe20000000000 */
[----:B------:R-:W-:Y:S01]  /*0e10*/  @!P2 IMAD.IADD R8, R8, 0x1, -R15 ;  /* 0x000000010808a824 */ /* 0x000fe200078e0a0f */
[C---:B------:R-:W-:Y:S01]  /*0e20*/  ISETP.GT.U32.AND P2, PT, R15.reuse, R10, PT ;  /* 0x0000000a0f00720c */ /* 0x040fe20003f44070 */
[----:B------:R-:W-:Y:S01]  /*0e30*/  IMAD.SHL.U32 R212, R212, 0x2, RZ ;  /* 0x00000002d4d47824 */ /* 0x000fe200078e00ff */
[C---:B------:R-:W-:Y:S01]  /*0e40*/  ISETP.GT.U32.AND P5, PT, R15.reuse, R14, PT ;  /* 0x0000000e0f00720c */ /* 0x040fe20003fa4070 */
[----:B------:R-:W-:Y:S01]  /*0e50*/  IMAD.HI.U32 R223, R16, R19, RZ ;  /* 0x0000001310df7227 */ /* 0x000fe200078e00ff */
[----:B------:R-:W-:-:S02]  /*0e60*/  ISETP.GT.U32.AND P6, PT, R15, R8, PT ;  /* 0x000000080f00720c */ /* 0x000fc40003fc4070 */
[----:B------:R-:W-:Y:S01]  /*0e70*/  LOP3.LUT R211, R211, 0x78, R12, 0x78, !PT ;  /* 0x00000078d3d37812 */ /* 0x000fe200078e780c */
[----:B------:R-:W-:Y:S01]  /*0e80*/  @!P3 IMAD.IADD R5, R5, 0x1, -R15 ;  /* 0x000000010505b824 */ /* 0x000fe200078e0a0f */
[----:B------:R-:W-:Y:S01]  /*0e90*/  SEL R16, R7, RZ, !P0 ;  /* 0x000000ff07107207 */ /* 0x000fe20004000000 */
[----:B------:R-:W-:Y:S01]  /*0ea0*/  IMAD.MOV R223, RZ, RZ, -R223 ;  /* 0x000000ffffdf7224 */ /* 0x000fe200078e0adf */
[----:B------:R-:W-:Y:S01]  /*0eb0*/  ISETP.NE.U32.AND P1, PT, R17, RZ, PT ;  /* 0x000000ff1100720c */ /* 0x000fe20003f25070 */
[----:B------:R-:W-:Y:S01]  /*0ec0*/  IMAD R211, R216, 0x80, R211 ;  /* 0x00000080d8d37824 */ /* 0x000fe200078e02d3 */
[----:B------:R-:W-:Y:S01]  /*0ed0*/  ISETP.GT.U32.AND P3, PT, R15, R5, PT ;  /* 0x000000050f00720c */ /* 0x000fe20003f64070 */
[----:B------:R-:W-:Y:S01]  /*0ee0*/  IMAD R223, R6, R223, R19 ;  /* 0x000000df06df7224 */ /* 0x000fe200078e0213 */
[----:B------:R-:W-:Y:S01]  /*0ef0*/  ISETP.NE.U32.AND P0, PT, R16, RZ, PT ;  /* 0x000000ff1000720c */ /* 0x000fe20003f05070 */
[--C-:B------:R-:W-:Y:S02]  /*0f00*/  @!P2 IMAD.IADD R10, R10, 0x1, -R15.reuse ;  /* 0x000000010a0aa824 */ /* 0x100fe400078e0a0f */
[--C-:B------:R-:W-:Y:S01]  /*0f10*/  @!P6 IMAD.IADD R8, R8, 0x1, -R15.reuse ;  /* 0x000000010808e824 */ /* 0x100fe200078e0a0f */
[----:B------:R-:W-:Y:S01]  /*0f20*/  ISETP.GT.U32.AND P2, PT, R6, R223, PT ;  /* 0x000000df0600720c */ /* 0x000fe20003f44070 */
[----:B------:R-:W-:Y:S01]  /*0f30*/  @!P5 IMAD.IADD R14, R14, 0x1, -R15 ;  /* 0x000000010e0ed824 */ /* 0x000fe200078e0a0f */
[----:B------:R-:W-:Y:S01]  /*0f40*/  ISETP.GE.AND P6, PT, R11, RZ, PT ;  /* 0x000000ff0b00720c */ /* 0x000fe20003fc6270 */
[----:B------:R-:W-:Y:S01]  /*0f50*/  IMAD.SHL.U32 R16, R197, 0x20, RZ ;  /* 0x00000020c5107824 */ /* 0x000fe200078e00ff */
[----:B------:R-:W-:Y:S01]  /*0f60*/  ISETP.GE.AND P5, PT, R2, RZ, PT ;  /* 0x000000ff0200720c */ /* 0x000fe20003fa6270 */
[----:B------:R-:W-:Y:S01]  /*0f70*/  @!P4 IMAD.MOV R14, RZ, RZ, -R14 ;  /* 0x000000ffff0ec224 */ /* 0x000fe200078e0a0e */
[----:B------:R-:W-:Y:S01]  /*0f80*/  SHF.R.U32.HI R2, RZ, 0x1, R3 ;  /* 0x00000001ff027819 */ /* 0x000fe20000011603 */
[----:B------:R-:W-:Y:S01]  /*0f90*/  @!P3 IMAD.IADD R5, R5, 0x1, -R15 ;  /* 0x000000010505b824 */ /* 0x000fe200078e0a0f */
[----:B------:R-:W-:Y:S01]  /*0fa0*/  ISETP.GT.AND P3, PT, R224, 0x5f, PT ;  /* 0x0000005fe000780c */ /* 0x000fe20003f64270 */
[----:B------:R-:W-:Y:S01]  /*0fb0*/  IMAD.SHL.U32 R211, R211, 0x2, RZ ;  /* 0x00000002d3d37824 */ /* 0x000fe200078e00ff */
[----:B------:R-:W-:-:S02]  /*0fc0*/  SGXT.U32 R2, R2, 0x2 ;  /* 0x000000020202781a */ /* 0x000fc40000000000 */
[----:B------:R-:W-:Y:S01]  /*0fd0*/  SEL R4, RZ, 0x10, !P3 ;  /* 0x00000010ff047807 */ /* 0x000fe20005800000 */
[----:B------:R-:W-:Y:S01]  /*0fe0*/  @!P2 IMAD.IADD R223, R223, 0x1, -R6 ;  /* 0x00000001dfdfa824 */ /* 0x000fe200078e0a06 */
[----:B------:R-:W-:Y:S01]  /*0ff0*/  ISETP.GE.AND P2, PT, R217, UR4, PT ;  /* 0x00000004d9007c0c */ /* 0x000fe2000bf46270 */
[----:B------:R-:W-:Y:S01]  /*1000*/  @!P6 IMAD.MOV R10, RZ, RZ, -R10 ;  /* 0x000000ffff0ae224 */ /* 0x000fe200078e0a0a */
[----:B------:R-:W-:Y:S01]  /*1010*/  ISETP.GE.AND P6, PT, R216, c[0x0][0x180], PT ;  /* 0x00006000d8007a0c */ /* 0x000fe20003fc6270 */
[----:B------:R-:W-:Y:S01]  /*1020*/  @!P5 IMAD.MOV R8, RZ, RZ, -R8 ;  /* 0x000000ffff08d224 */ /* 0x000fe200078e0a08 */
[----:B------:R-:W-:Y:S02]  /*1030*/  SEL R11, R4, RZ, !P2 ;  /* 0x000000ff040b7207 */ /* 0x000fe40005000000 */
[----:B------:R-:W-:Y:S02]  /*1040*/  ISETP.GT.U32.AND P3, PT, R6, R223, PT ;  /* 0x000000df0600720c */ /* 0x000fe40003f64070 */
[----:B------:R-:W-:-:S02]  /*1050*/  ISETP.GE.AND P2, PT, R13, RZ, PT ;  /* 0x000000ff0d00720c */ /* 0x000fc40003f46270 */
[----:B------:R-:W-:Y:S02]  /*1060*/  ISETP.NE.U32.AND P4, PT, R11, RZ, PT ;  /* 0x000000ff0b00720c */ /* 0x000fe40003f85070 */
[----:B------:R-:W-:Y:S02]  /*1070*/  LOP3.LUT R11, RZ, c[0x0][0x178], RZ, 0x33, !PT ;  /* 0x00005e00ff0b7a12 */ /* 0x000fe400078e33ff */
[----:B------:R-:W-:Y:S02]  /*1080*/  LOP3.LUT R209, R219, R2, RZ, 0x3c, !PT ;  /* 0x00000002dbd17212 */ /* 0x000fe400078e3cff */
[----:B------:R-:W-:-:S03]  /*1090*/  ISETP.GE.AND P5, PT, R216, UR5, PT ;  /* 0x00000005d8007c0c */ /* 0x000fc6000bfa6270 */
[----:B------:R-:W-:Y:S01]  /*10a0*/  @!P3 IMAD.IADD R223, R223, 0x1, -R6 ;  /* 0x00000001dfdfb824 */ /* 0x000fe200078e0a06 */
[----:B------:R-:W-:Y:S01]  /*10b0*/  ISETP.NE.AND P3, PT, RZ, c[0x0][0x178], PT ;  /* 0x00005e00ff007a0c */ /* 0x000fe20003f65270 */
[----:B------:R-:W-:Y:S01]  /*10c0*/  @!P2 IMAD.MOV R5, RZ, RZ, -R5 ;  /* 0x000000ffff05a224 */ /* 0x000fe200078e0a05 */
[----:B------:R-:W-:Y:S01]  /*10d0*/  ISETP.GE.AND P2, PT, R199, RZ, PT ;  /* 0x000000ffc700720c */ /* 0x000fe20003f46270 */
[----:B------:R-:W-:Y:S01]  /*10e0*/  IMAD.SHL.U32 R209, R209, 0x8, RZ ;  /* 0x00000008d1d17824 */ /* 0x000fe200078e00ff */
[C---:B------:R-:W-:Y:S02]  /*10f0*/  SEL R14, R11.reuse, R14, !P3 ;  /* 0x0000000e0b0e7207 */ /* 0x040fe40005800000 */
[----:B------:R-:W-:Y:S02]  /*1100*/  SEL R6, R11, R5, !P3 ;  /* 0x000000050b067207 */ /* 0x000fe40005800000 */
[----:B------:R-:W-:Y:S01]  /*1110*/  SEL R5, R9, RZ, !P6 ;  /* 0x000000ff09057207 */ /* 0x000fe20007000000 */
[--C-:B------:R-:W-:Y:S01]  /*1120*/  IMAD R249, R14, c[0x0][0x184], R217.reuse ;  /* 0x000061000ef97a24 */ /* 0x100fe200078e02d9 */
[----:B------:R-:W-:Y:S01]  /*1130*/  ISETP.NE.AND P6, PT, RZ, c[0x0][0x17c], PT ;  /* 0x00005f00ff007a0c */ /* 0x000fe20003fc5270 */
[----:B------:R-:W-:Y:S01]  /*1140*/  IMAD R243, R6, c[0x0][0x184], R217 ;  /* 0x0000610006f37a24 */ /* 0x000fe200078e02d9 */
[----:B------:R-:W-:Y:S01]  /*1150*/  SEL R12, R11, R10, !P3 ;  /* 0x0000000a0b0c7207 */ /* 0x000fe20005800000 */
[----:B------:R-:W-:Y:S01]  /*1160*/  IMAD.WIDE R22, R249, R200, c[0x0][0x160] ;  /* 0x00005800f9167625 */ /* 0x000fe200078e02c8 */
[----:B------:R-:W-:-:S02]  /*1170*/  SEL R10, R11, R8, !P3 ;  /* 0x000000080b0a7207 */ /* 0x000fc40005800000 */
[----:B------:R-:W-:Y:S01]  /*1180*/  LOP3.LUT R209, R16, R209, RZ, 0xfc, !PT ;  /* 0x000000d110d17212 */ /* 0x000fe200078efcff */
[--C-:B------:R-:W-:Y:S01]  /*1190*/  IMAD R247, R12, c[0x0][0x184], R217.reuse ;  /* 0x000061000cf77a24 */ /* 0x100fe200078e02d9 */
[----:B------:R-:W-:Y:S01]  /*11a0*/  ISETP.GE.AND P3, PT, R216, UR4, PT ;  /* 0x00000004d8007c0c */ /* 0x000fe2000bf66270 */
[----:B------:R-:W-:Y:S01]  /*11b0*/  IMAD R245, R10, c[0x0][0x184], R217 ;  /* 0x000061000af57a24 */ /* 0x000fe200078e02d9 */
[----:B------:R-:W-:Y:S01]  /*11c0*/  SEL R11, R7, RZ, !P5 ;  /* 0x000000ff070b7207 */ /* 0x000fe20006800000 */
[-C--:B------:R-:W-:Y:S01]  /*11d0*/  IMAD.WIDE R20, R247, R200.reuse, c[0x0][0x160] ;  /* 0x00005800f7147625 */ /* 0x080fe200078e02c8 */
[----:B------:R-:W-:Y:S01]  /*11e0*/  ISETP.NE.U32.AND P5, PT, R5, RZ, PT ;  /* 0x000000ff0500720c */ /* 0x000fe20003fa5070 */
[----:B------:R1:W-:Y:S01]  /*11f0*/  LDGSTS.E.BYPASS.LTC128B.128 [R212], [R22.64], P1 ;  /* 0x0000000016d47fae */ /* 0x0003e20008901d4a */
[----:B------:R-:W-:Y:S01]  /*1200*/  SEL R8, R4, RZ, !P3 ;  /* 0x000000ff04087207 */ /* 0x000fe20005800000 */
[-C--:B------:R-:W-:Y:S01]  /*1210*/  IMAD.WIDE R18, R245, R200.reuse, c[0x0][0x160] ;  /* 0x00005800f5127625 */ /* 0x080fe200078e02c8 */
[----:B------:R-:W-:Y:S01]  /*1220*/  LOP3.LUT R10, R0, 0xc, RZ, 0xfc, !PT ;  /* 0x0000000c000a7812 */ /* 0x000fe200078efcff */
[----:B------:R2:W-:Y:S01]  /*1230*/  LDGSTS.E.BYPASS.LTC128B.128 [R212+0x800], [R20.64], P1 ;  /* 0x0080000014d47fae */ /* 0x0005e20008901d4a */
[----:B------:R-:W-:Y:S01]  /*1240*/  ISETP.NE.U32.AND P3, PT, R8, RZ, PT ;  /* 0x000000ff0800720c */ /* 0x000fe20003f65070 */
[----:B------:R-:W-:Y:S01]  /*1250*/  @!P2 IMAD.MOV R223, RZ, RZ, -R223 ;  /* 0x000000ffffdfa224 */ /* 0x000fe200078e0adf */
[----:B------:R-:W-:Y:S01]  /*1260*/  @!P6 LOP3.LUT R223, RZ, c[0x0][0x17c], RZ, 0x33, !PT ;  /* 0x00005f00ffdfea12 */ /* 0x000fe200078e33ff */
[-C--:B------:R-:W-:Y:S01]  /*1270*/  IMAD.WIDE R16, R243, R200.reuse, c[0x0][0x160] ;  /* 0x00005800f3107625 */ /* 0x080fe200078e02c8 */
[----:B------:R-:W-:Y:S01]  /*1280*/  ISETP.GE.AND P6, PT, R215, c[0x0][0x180], PT ;  /* 0x00006000d7007a0c */ /* 0x000fe20003fc6270 */
[----:B------:R3:W-:Y:S01]  /*1290*/  LDGSTS.E.BYPASS.LTC128B.128 [R212+0x1000], [R18.64], P1 ;  /* 0x0100000012d47fae */ /* 0x0007e20008901d4a */
[----:B------:R-:W-:Y:S01]  /*12a0*/  LOP3.LUT R203, R10, 0x7, R3, 0x78, !PT ;  /* 0x000000070acb7812 */ /* 0x000fe200078e7803 */
[----:B------:R-:W-:Y:S01]  /*12b0*/  IMAD R223, R216, c[0x0][0x188], R223 ;  /* 0x00006200d8df7a24 */ /* 0x000fe200078e02df */
[----:B------:R-:W-:Y:S01]  /*12c0*/  SEL R5, R9, RZ, !P6 ;  /* 0x000000ff09057207 */ /* 0x000fe20007000000 */
[----:B------:R1:W-:Y:S01]  /*12d0*/  LDGSTS.E.BYPASS.LTC128B.128 [R212+0x1800], [R16.64], P1 ;  /* 0x0180000010d47fae */ /* 0x0003e20008901d4a */
[----:B------:R-:W-:Y:S01]  /*12e0*/  ISETP.GE.AND P1, PT, R214, c[0x0][0x180], PT ;  /* 0x00006000d6007a0c */ /* 0x000fe20003f26270 */
[----:B------:R-:W-:Y:S01]  /*12f0*/  IMAD.MOV.U32 R8, RZ, RZ, c[0x0][0x188] ;  /* 0x00006200ff087624 */ /* 0x000fe200078e00ff */
[----:B------:R-:W-:Y:S01]  /*1300*/  ISETP.GE.AND P6, PT, R213, c[0x0][0x180], PT ;  /* 0x00006000d5007a0c */ /* 0x000fe20003fc6270 */
[-C--:B------:R-:W-:Y:S01]  /*1310*/  IMAD.WIDE R24, R223, R200.reuse, c[0x0][0x168] ;  /* 0x00005a00df187625 */ /* 0x080fe200078e02c8 */
[----:B------:R-:W-:Y:S01]  /*1320*/  SEL R6, R9, RZ, !P1 ;  /* 0x000000ff09067207 */ /* 0x000fe20004800000 */
[----:B------:R-:W0:Y:S01]  /*1330*/  LDGDEPBAR ;  /* 0x00000000000079af */ /* 0x000e220000000000 */
[----:B------:R-:W-:Y:S01]  /*1340*/  ISETP.NE.U32.AND P1, PT, R5, RZ, PT ;  /* 0x000000ff0500720c */ /* 0x000fe20003f25070 */
[----:B------:R-:W-:Y:S01]  /*1350*/  IMAD R227, R8, 0x8, R223 ;  /* 0x0000000808e37824 */ /* 0x000fe200078e02df */
[----:B------:R-:W-:Y:S01]  /*1360*/  SEL R5, R9, RZ, !P6 ;  /* 0x000000ff09057207 */ /* 0x000fe20007000000 */
[----:B------:R1:W-:Y:S01]  /*1370*/  LDGSTS.E.BYPASS.LTC128B.128 [R211+0x8000], [R24.64], P5 ;  /* 0x0800000018d37fae */ /* 0x0003e2000a901d4a */
[----:B------:R-:W-:Y:S01]  /*1380*/  ISETP.NE.U32.AND P6, PT, R6, RZ, PT ;  /* 0x000000ff0600720c */ /* 0x000fe20003fc5070 */
[----:B------:R-:W-:Y:S01]  /*1390*/  IMAD R231, R8, 0x8, R227 ;  /* 0x0000000808e77824 */ /* 0x000fe200078e02e3 */
[----:B------:R-:W-:Y:S01]  /*13a0*/  ISETP.NE.U32.AND P5, PT, R5, RZ, PT ;  /* 0x000000ff0500720c */ /* 0x000fe20003fa5070 */
[----:B------:R-:W-:Y:S01]  /*13b0*/  IMAD.SHL.U32 R14, R165, 0x80, RZ ;  /* 0x00000080a50e7824 */ /* 0x000fe200078e00ff */
[----:B------:R-:W-:Y:S01]  /*13c0*/  LOP3.LUT R5, R28, 0x7, R3, 0x78, !PT ;  /* 0x000000071c057812 */ /* 0x000fe200078e7803 */
[----:B------:R-:W-:Y:S01]  /*13d0*/  IMAD R235, R8, 0x8, R231 ;  /* 0x0000000808eb7824 */ /* 0x000fe200078e02e7 */
[----:B------:R-:W-:Y:S01]  /*13e0*/  ISETP.NE.U32.AND P2, PT, R11, RZ, PT ;  /* 0x000000ff0b00720c */ /* 0x000fe20003f45070 */
[----:B------:R-:W-:Y:S01]  /*13f0*/  IMAD.WIDE R12, R227, R200, c[0x0][0x168] ;  /* 0x00005a00e30c7625 */ /* 0x000fe200078e02c8 */
[----:B------:R-:W-:-:S03]  /*1400*/  LOP3.LUT R207, R207, R14, RZ, 0xfc, !PT ;  /* 0x0000000ecfcf7212 */ /* 0x000fc600078efcff */
[--C-:B------:R-:W-:Y:S01]  /*1410*/  IMAD R206, R5, 0x8, R14.reuse ;  /* 0x0000000805ce7824 */ /* 0x100fe200078e020e */
[----:B------:R2:W-:Y:S01]  /*1420*/  LDGSTS.E.BYPASS.LTC128B.128 [R211+0x8800], [R12.64], P1 ;  /* 0x088000000cd37fae */ /* 0x0005e20008901d4a */
[----:B------:R-:W-:Y:S01]  /*1430*/  IMAD R205, R205, 0x8, R14 ;  /* 0x00000008cdcd7824 */ /* 0x000fe200078e020e */
[----:B------:R-:W-:Y:S01]  /*1440*/  ISETP.GE.AND P1, PT, R215, UR5, PT ;  /* 0x00000005d7007c0c */ /* 0x000fe2000bf26270 */
[----:B------:R-:W-:-:S03]  /*1450*/  IMAD.WIDE R10, R231, R200, c[0x0][0x168] ;  /* 0x00005a00e70a7625 */ /* 0x000fc600078e02c8 */
[----:B------:R-:W-:Y:S01]  /*1460*/  SEL R6, R7, RZ, !P1 ;  /* 0x000000ff07067207 */ /* 0x000fe20004800000 */
[----:B------:R-:W-:Y:S01]  /*1470*/  IMAD R203, R203, 0x8, R14 ;  /* 0x00000008cbcb7824 */ /* 0x000fe200078e020e */
[----:B------:R3:W-:Y:S01]  /*1480*/  LDGSTS.E.BYPASS.LTC128B.128 [R211+0x9000], [R10.64], P6 ;  /* 0x090000000ad37fae */ /* 0x0007e2000b101d4a */
[----:B------:R-:W-:Y:S01]  /*1490*/  IMAD.WIDE R14, R235, R200, c[0x0][0x168] ;  /* 0x00005a00eb0e7625 */ /* 0x000fe200078e02c8 */
[----:B------:R-:W-:-:S03]  /*14a0*/  ISETP.GE.AND P1, PT, R214, UR5, PT ;  /* 0x00000005d6007c0c */ /* 0x000fc6000bf26270 */
[----:B------:R-:W-:Y:S01]  /*14b0*/  IMAD.SHL.U32 R241, R8, 0x20, RZ ;  /* 0x0000002008f17824 */ /* 0x000fe200078e00ff */
[----:B------:R3:W-:Y:S01]  /*14c0*/  LDGSTS.E.BYPASS.LTC128B.128 [R211+0x9800], [R14.64], P5 ;  /* 0x098000000ed37fae */ /* 0x0007e2000a901d4a */
[----:B------:R-:W-:Y:S01]  /*14d0*/  ISETP.GE.AND P5, PT, R213, UR5, PT ;  /* 0x00000005d5007c0c */ /* 0x000fe2000bfa6270 */
[----:B------:R-:W-:Y:S01]  /*14e0*/  IMAD.SHL.U32 R209, R209, 0x2, RZ ;  /* 0x00000002d1d17824 */ /* 0x000fe200078e00ff */
[C---:B------:R-:W-:Y:S01]  /*14f0*/  SEL R5, R7.reuse, RZ, !P1 ;  /* 0x000000ff07057207 */ /* 0x040fe20004800000 */
[----:B------:R-:W0:Y:S01]  /*1500*/  LDGDEPBAR ;  /* 0x00000000000079af */ /* 0x000e220000000000 */
[----:B------:R-:W-:Y:S01]  /*1510*/  SEL R7, R7, RZ, !P5 ;  /* 0x000000ff07077207 */ /* 0x000fe20006800000 */
[----:B-1----:R-:W-:Y:S01]  /*1520*/  IMAD.WIDE R24, R241, 0x2, R24 ;  /* 0x00000002f1187825 */ /* 0x002fe200078e0218 */
[----:B------:R-:W-:Y:S01]  /*1530*/  ISETP.NE.U32.AND P1, PT, R6, RZ, PT ;  /* 0x000000ff0600720c */ /* 0x000fe20003f25070 */
[----:B------:R-:W-:Y:S01]  /*1540*/  BAR.SYNC.DEFER_BLOCKING 0x0 ;  /* 0x0000000000007b1d */ /* 0x000fe20000010000 */
[----:B------:R-:W-:Y:S01]  /*1550*/  ISETP.NE.U32.AND P6, PT, R5, RZ, PT ;  /* 0x000000ff0500720c */ /* 0x000fe20003fc5070 */
[----:B------:R-:W-:Y:S01]  /*1560*/  IMAD.SHL.U32 R207, R207, 0x2, RZ ;  /* 0x00000002cfcf7824 */ /* 0x000fe200078e00ff */
[----:B------:R-:W-:Y:S01]  /*1570*/  ISETP.NE.U32.AND P5, PT, R7, RZ, PT ;  /* 0x000000ff0700720c */ /* 0x000fe20003fa5070 */
[----:B------:R-:W-:Y:S01]  /*1580*/  IMAD.SHL.U32 R206, R206, 0x2, RZ ;  /* 0x00000002cece7824 */ /* 0x000fe200078e00ff */
[----:B------:R-:W-:Y:S01]  /*1590*/  CS2R R8, SRZ ;  /* 0x0000000000087805 */ /* 0x000fe2000001ff00 */
[----:B--2---:R-:W-:-:S04]  /*15a0*/  IMAD.WIDE R12, R241, 0x2, R12 ;  /* 0x00000002f10c7825 */ /* 0x004fc800078e020c */
[----:B------:R-:W-:Y:S02]  /*15b0*/  IMAD.SHL.U32 R205, R205, 0x2, RZ ;  /* 0x00000002cdcd7824 */ /* 0x000fe400078e00ff */
[----:B------:R-:W-:Y:S02]  /*15c0*/  IMAD.SHL.U32 R203, R203, 0x2, RZ ;  /* 0x00000002cbcb7824 */ /* 0x000fe400078e00ff */
[----:B---3--:R-:W-:-:S04]  /*15d0*/  IMAD.WIDE R10, R241, 0x2, R10 ;  /* 0x00000002f10a7825 */ /* 0x008fc800078e020a */
[----:B------:R-:W-:-:S04]  /*15e0*/  IMAD.WIDE R14, R241, 0x2, R14 ;  /* 0x00000002f10e7825 */ /* 0x000fc800078e020e */
[C---:B------:R-:W-:Y:S01]  /*15f0*/  IMAD.WIDE R26, R241.reuse, 0x2, R10 ;  /* 0x00000002f11a7825 */ /* 0x040fe200078e020a */
[----:B------:R-:W-:Y:S01]  /*1600*/  @!PT LDS RZ, [RZ] ;  /* 0x00000000fffff984 */ /* 0x000fe20000000800 */
[----:B------:R-:W-:Y:S01]  /*1610*/  @!PT LDS RZ, [RZ] ;  /* 0x00000000fffff984 */ /* 0x000fe20000000800 */
[----:B------:R-:W-:Y:S01]  /*1620*/  @!PT LDS RZ, [RZ] ;  /* 0x00000000fffff984 */ /* 0x000fe20000000800 */
[----:B------:R1:W-:Y:S03]  /*1630*/  LDGSTS.E.BYPASS.LTC128B.128 [R212+0x2000], [R22.64+0x40], P0 ;  /* 0x0200004016d47fae */ /* 0x0003e60008101d4a */
[----:B------:R-:W-:Y:S01]  /*1640*/  IMAD.WIDE R28, R241, 0x2, R14 ;  /* 0x00000002f11c7825 */ /* 0x000fe200078e020e */
[----:B------:R2:W-:Y:S04]  /*1650*/  LDGSTS.E.BYPASS.LTC128B.128 [R212+0x2800], [R20.64+0x40], P0 ;  /* 0x0280004014d47fae */ /* 0x0005e80008101d4a */
[----:B------:R3:W-:Y:S04]  /*1660*/  LDGSTS.E.BYPASS.LTC128B.128 [R212+0x3000], [R18.64+0x40], P0 ;  /* 0x0300004012d47fae */ /* 0x0007e80008101d4a */
[----:B------:R1:W-:Y:S01]  /*1670*/  LDGSTS.E.BYPASS.LTC128B.128 [R212+0x3800], [R16.64+0x40], P0 ;  /* 0x0380004010d47fae */ /* 0x0003e20008101d4a */
[----:B------:R-:W-:-:S03]  /*1680*/  ISETP.GE.AND P0, PT, R215, UR4, PT ;  /* 0x00000004d7007c0c */ /* 0x000fc6000bf06270 */
[----:B------:R-:W0:Y:S01]  /*1690*/  LDGDEPBAR ;  /* 0x00000000000079af */ /* 0x000e220000000000 */
[----:B------:R-:W-:Y:S02]  /*16a0*/  SEL R6, R4, RZ, !P0 ;  /* 0x000000ff04067207 */ /* 0x000fe40004000000 */
[----:B------:R-:W-:Y:S01]  /*16b0*/  ISETP.GE.AND P0, PT, R213, UR4, PT ;  /* 0x00000004d5007c0c */ /* 0x000fe2000bf06270 */
[----:B------:R1:W-:Y:S01]  /*16c0*/  LDGSTS.E.BYPASS.LTC128B.128 [R211+0xa000], [R24.64], P2 ;  /* 0x0a00000018d37fae */ /* 0x0003e20009101d4a */
[----:B------:R-:W-:-:S03]  /*16d0*/  ISETP.GE.AND P2, PT, R214, UR4, PT ;  /* 0x00000004d6007c0c */ /* 0x000fc6000bf46270 */
[----:B------:R2:W-:Y:S01]  /*16e0*/  LDGSTS.E.BYPASS.LTC128B.128 [R211+0xa800], [R12.64], P1 ;  /* 0x0a8000000cd37fae */ /* 0x0005e20008901d4a */
[C---:B------:R-:W-:Y:S02]  /*16f0*/  SEL R5, R4.reuse, RZ, !P2 ;  /* 0x000000ff04057207 */ /* 0x040fe40005000000 */
[----:B------:R-:W-:Y:S01]  /*1700*/  SEL R4, R4, RZ, !P0 ;  /* 0x000000ff04047207 */ /* 0x000fe20004000000 */
[----:B------:R3:W-:Y:S01]  /*1710*/  LDGSTS.E.BYPASS.LTC128B.128 [R211+0xb000], [R10.64], P6 ;  /* 0x0b0000000ad37fae */ /* 0x0007e2000b101d4a */
[----:B------:R-:W-:Y:S02]  /*1720*/  ISETP.NE.U32.AND P2, PT, R6, RZ, PT ;  /* 0x000000ff0600720c */ /* 0x000fe40003f45070 */
[----:B------:R-:W-:Y:S01]  /*1730*/  ISETP.NE.U32.AND P1, PT, R5, RZ, PT ;  /* 0x000000ff0500720c */ /* 0x000fe20003f25070 */
[----:B------:R3:W-:Y:S01]  /*1740*/  LDGSTS.E.BYPASS.LTC128B.128 [R211+0xb800], [R14.64], P5 ;  /* 0x0b8000000ed37fae */ /* 0x0007e2000a901d4a */
[----:B------:R-:W-:Y:S01]  /*1750*/  ISETP.NE.U32.AND P0, PT, R4, RZ, PT ;  /* 0x000000ff0400720c */ /* 0x000fe20003f05070 */
[----:B------:R-:W-:Y:S01]  /*1760*/  CS2R R6, SRZ ;  /* 0x0000000000067805 */ /* 0x000fe2000001ff00 */
[----:B------:R-:W-:Y:S01]  /*1770*/  CS2R R4, SRZ ;  /* 0x0000000000047805 */ /* 0x000fe2000001ff00 */
[----:B------:R-:W0:Y:S04]  /*1780*/  LDGDEPBAR ;  /* 0x00000000000079af */ /* 0x000e280000000000 */
[----:B------:R-:W-:Y:S01]  /*1790*/  BAR.SYNC.DEFER_BLOCKING 0x0 ;  /* 0x0000000000007b1d */ /* 0x000fe20000010000 */
[----:B-1----:R-:W-:-:S04]  /*17a0*/  IMAD.WIDE R24, R241, 0x2, R24 ;  /* 0x00000002f1187825 */ /* 0x002fc800078e0218 */
[----:B--2---:R-:W-:Y:S01]  /*17b0*/  IMAD.WIDE R12, R241, 0x2, R12 ;  /* 0x00000002f10c7825 */ /* 0x004fe200078e020c */
[----:B---3--:R-:W-:Y:S01]  /*17c0*/  CS2R R10, SRZ ;  /* 0x00000000000a7805 */ /* 0x008fe2000001ff00 */
[----:B------:R-:W-:Y:S01]  /*17d0*/  CS2R R14, SRZ ;  /* 0x00000000000e7805 */ /* 0x000fe2000001ff00 */
[----:B------:R-:W-:Y:S01]  /*17e0*/  @!PT LDS RZ, [RZ] ;  /* 0x00000000fffff984 */ /* 0x000fe20000000800 */
[----:B------:R-:W-:Y:S01]  /*17f0*/  @!PT LDS RZ, [RZ] ;  /* 0x00000000fffff984 */ /* 0x000fe20000000800 */
[----:B------:R-:W-:Y:S01]  /*1800*/  @!PT LDS RZ, [RZ] ;  /* 0x00000000fffff984 */ /* 0x000fe20000000800 */
[----:B------:R1:W-:Y:S04]  /*1810*/  LDGSTS.E.BYPASS.LTC128B.128 [R212+0x4000], [R22.64+0x80], P4 ;  /* 0x0400008016d47fae */ /* 0x0003e8000a101d4a */
[----:B------:R2:W-:Y:S04]  /*1820*/  LDGSTS.E.BYPASS.LTC128B.128 [R212+0x4800], [R20.64+0x80], P4 ;  /* 0x0480008014d47fae */ /* 0x0005e8000a101d4a */
[----:B------:R3:W-:Y:S04]  /*1830*/  LDGSTS.E.BYPASS.LTC128B.128 [R212+0x5000], [R18.64+0x80], P4 ;  /* 0x0500008012d47fae */ /* 0x0007e8000a101d4a */
[----:B------:R3:W-:Y:S04]  /*1840*/  LDGSTS.E.BYPASS.LTC128B.128 [R212+0x5800], [R16.64+0x80], P4 ;  /* 0x0580008010d47fae */ /* 0x0007e8000a101d4a */
[----:B------:R-:W0:Y:S04]  /*1850*/  LDGDEPBAR ;  /* 0x00000000000079af */ /* 0x000e280000000000 */
[----:B------:R3:W-:Y:S04]  /*1860*/  LDGSTS.E.BYPASS.LTC128B.128 [R211+0xc000], [R24.64], P3 ;  /* 0x0c00000018d37fae */ /* 0x0007e80009901d4a */
[----:B------:R3:W-:Y:S01]  /*1870*/  LDGSTS.E.BYPASS.LTC128B.128 [R211+0xc800], [R12.64], P2 ;  /* 0x0c8000000cd37fae */ /* 0x0007e20009101d4a */
[----:B-1----:R-:W-:-:S03]  /*1880*/  CS2R R22, SRZ ;  /* 0x0000000000167805 */ /* 0x002fc6000001ff00 */
[----:B------:R1:W-:Y:S01]  /*1890*/  LDGSTS.E.BYPASS.LTC128B.128 [R211+0xd000], [R26.64], P1 ;  /* 0x0d0000001ad37fae */ /* 0x0003e20008901d4a */
[----:B--2---:R-:W-:-:S03]  /*18a0*/  CS2R R20, SRZ ;  /* 0x0000000000147805 */ /* 0x004fc6000001ff00 */
[----:B------:R2:W-:Y:S01]  /*18b0*/  LDGSTS.E.BYPASS.LTC128B.128 [R211+0xd800], [R28.64], P0 ;  /* 0x0d8000001cd37fae */ /* 0x0005e20008101d4a */
[----:B------:R-:W-:Y:S01]  /*18c0*/  ISETP.GE.AND P0, PT, R224, 0x20, PT ;  /* 0x00000020e000780c */ /* 0x000fe20003f06270 */
[----:B---3--:R-:W-:Y:S02]  /*18d0*/  CS2R R18, SRZ ;  /* 0x0000000000127805 */ /* 0x008fe4000001ff00 */
[----:B------:R-:W0:Y:S01]  /*18e0*/  LDGDEPBAR ;  /* 0x00000000000079af */ /* 0x000e220000000000 */
[----:B------:R-:W-:Y:S01]  /*18f0*/  CS2R R16, SRZ ;  /* 0x0000000000107805 */ /* 0x000fe2000001ff00 */
[----:B------:R-:W-:Y:S01]  /*1900*/  CS2R R24, SRZ ;  /* 0x0000000000187805 */ /* 0x000fe2000001ff00 */
[----:B------:R-:W-:Y:S01]  /*1910*/  CS2R R12, SRZ ;  /* 0x00000000000c7805 */ /* 0x000fe2000001ff00 */
[----:B-1----:R-:W-:Y:S01]  /*1920*/  CS2R R26, SRZ ;  /* 0x00000000001a7805 */ /* 0x002fe2000001ff00 */
[----:B--2---:R-:W-:Y:S01]  /*1930*/  CS2R R28, SRZ ;  /* 0x00000000001c7805 */ /* 0x004fe2000001ff00 */
[----:B------:R-:W-:-:S04]  /*1940*/  DEPBAR.LE SB0, 0x4 ;  /* 0x000081000000791a */ /* 0x000fc80000000000 */
[----:B------:R-:W-:Y:S06]  /*1950*/  BAR.SYNC.DEFER_BLOCKING 0x0 ;  /* 0x0000000000007b1d */ /* 0x000fec0000010000 */
[----:B------:R1:W2:Y:S04]  /*1960*/  LDSM.16.M88.4 R132, [R209] ;  /* 0x00000000d184783b */ /* 0x0002a80000000200 */
[----:B------:R1:W3:Y:S04]  /*1970*/  LDSM.16.M88.4 R152, [R209+0x800] ;  /* 0x00080000d198783b */ /* 0x0002e80000000200 */
[----:B------:R1:W1:Y:S04]  /*1980*/  LDSM.16.M88.4 R156, [R209+0x1000] ;  /* 0x00100000d19c783b */ /* 0x0002680000000200 */
[----:B------:R1:W1:Y:S04]  /*1990*/  LDSM.16.M88.4 R160, [R209+0x1800] ;  /* 0x00180000d1a0783b */ /* 0x0002680000000200 */
[----:B------:R1:W1:Y:S04]  /*19a0*/  LDSM.16.MT88.4 R136, [R207+0x8000] ;  /* 0x00800000cf88783b */ /* 0x0002680000004200 */
[----:B------:R1:W1:Y:S04]  /*19b0*/  LDSM.16.MT88.4 R140, [R206+0x8000] ;  /* 0x00800000ce8c783b */ /* 0x0002680000004200 */
[----:B------:R1:W1:Y:S04]  /*19c0*/  LDSM.16.MT88.4 R144, [R205+0x8000] ;  /* 0x00800000cd90783b */ /* 0x0002680000004200 */
[----:B------:R1:W1:Y:S01]  /*19d0*/  LDSM.16.MT88.4 R148, [R203+0x8000] ;  /* 0x00800000cb94783b */ /* 0x0002620000004200 */
[----:B------:R-:W-:Y:S05]  /*19e0*/  @!P0 BRA `(.L_x_0) ;  /* 0x000011a000008947 */ /* 0x000fea0003800000 */
[----:B------:R-:W-:Y:S01]  /*19f0*/  SHF.R.S32.HI R6, RZ, 0x1f, R249 ;  /* 0x0000001fff067819 */ /* 0x000fe200000114f9 */
[----:B------:R-:W-:Y:S01]  /*1a00*/  IMAD.MOV.U32 R12, RZ, RZ, 0x6 ;  /* 0x00000006ff0c7424 */ /* 0x000fe200078e00ff */
[----:B------:R-:W-:Y:S01]  /*1a10*/  LEA R248, P0, R249, c[0x0][0x160], 0x1 ;  /* 0x00005800f9f87a11 */ /* 0x000fe200078008ff */
[----:B------:R-:W-:Y:S01]  /*1a20*/  CS2R R16, SRZ ;  /* 0x0000000000107805 */ /* 0x000fe2000001ff00 */
[----:B------:R-:W-:Y:S01]  /*1a30*/  SHF.R.S32.HI R4, RZ, 0x1f, R241 ;  /* 0x0000001fff047819 */ /* 0x000fe200000114f1 */
[----:B------:R-:W-:Y:S01]  /*1a40*/  IMAD.WIDE.U32 R12, R241, R12, c[0x0][0x168] ;  /* 0x00005a00f10c7625 */ /* 0x000fe200078e000c */
[----:B------:R-:W-:Y:S01]  /*1a50*/  LEA.HI.X R249, R249, c[0x0][0x164], R6, 0x1, P0 ;  /* 0x00005900f9f97a11 */ /* 0x000fe200000f0c06 */
[----:B------:R-:W-:Y:S01]  /*1a60*/  CS2R R18, SRZ ;  /* 0x0000000000127805 */ /* 0x000fe2000001ff00 */
[----:B------:R-:W-:Y:S01]  /*1a70*/  SHF.R.S32.HI R14, RZ, 0x1f, R243 ;  /* 0x0000001fff0e7819 */ /* 0x000fe200000114f3 */
[----:B------:R-:W-:Y:S01]  /*1a80*/  IMAD R202, R4, 0x6, RZ ;  /* 0x0000000604ca7824 */ /* 0x000fe200078e02ff */
[----:B------:R-:W-:Y:S01]  /*1a90*/  LEA R242, P3, R243, c[0x0][0x160], 0x1 ;  /* 0x00005800f3f27a11 */ /* 0x000fe200078608ff */
[----:B------:R-:W-:Y:S01]  /*1aa0*/  IMAD.MOV.U32 R204, RZ, RZ, R12 ;  /* 0x000000ffffcc7224 */ /* 0x000fe200078e000c */
[----:B------:R-:W-:Y:S01]  /*1ab0*/  SHF.R.S32.HI R10, RZ, 0x1f, R245 ;  /* 0x0000001fff0a7819 */ /* 0x000fe200000114f5 */
[----:B------:R-:W-:Y:S01]  /*1ac0*/  IMAD.IADD R202, R13, 0x1, R202 ;  /* 0x000000010dca7824 */ /* 0x000fe200078e02ca */
[----:B------:R-:W-:Y:S01]  /*1ad0*/  LEA R244, P2, R245, c[0x0][0x160], 0x1 ;  /* 0x00005800f5f47a11 */ /* 0x000fe200078408ff */
[----:B------:R-:W-:Y:S01]  /*1ae0*/  CS2R R12, SRZ ;  /* 0x00000000000c7805 */ /* 0x000fe2000001ff00 */
[----:B------:R-:W-:Y:S01]  /*1af0*/  SHF.R.S32.HI R8, RZ, 0x1f, R247 ;  /* 0x0000001fff087819 */ /* 0x000fe200000114f7 */
[----:B------:R-:W-:Y:S01]  /*1b00*/  CS2R R20, SRZ ;  /* 0x0000000000147805 */ /* 0x000fe2000001ff00 */
[----:B------:R-:W-:Y:S01]  /*1b10*/  LEA R246, P1, R247, c[0x0][0x160], 0x1 ;  /* 0x00005800f7f67a11 */ /* 0x000fe200078208ff */
[----:B------:R-:W-:Y:S01]  /*1b20*/  CS2R R22, SRZ ;  /* 0x0000000000167805 */ /* 0x000fe2000001ff00 */
[----:B------:R-:W-:Y:S01]  /*1b30*/  SHF.R.S32.HI R6, RZ, 0x1f, R235 ;  /* 0x0000001fff067819 */ /* 0x000fe200000114eb */
[----:B------:R-:W-:Y:S01]  /*1b40*/  CS2R R24, SRZ ;  /* 0x0000000000187805 */ /* 0x000fe2000001ff00 */
[----:B------:R-:W-:Y:S01]  /*1b50*/  SHF.R.S32.HI R5, RZ, 0x1f, R224 ;  /* 0x0000001fff057819 */ /* 0x000fe200000114e0 */
[----:B------:R-:W-:Y:S01]  /*1b60*/  CS2R R26, SRZ ;  /* 0x00000000001a7805 */ /* 0x000fe2000001ff00 */
[----:B------:R-:W-:Y:S01]  /*1b70*/  LEA.HI.X R243, R243, c[0x0][0x164], R14, 0x1, P3 ;  /* 0x00005900f3f37a11 */ /* 0x000fe200018f0c0e */
[----:B------:R-:W-:Y:S01]  /*1b80*/  CS2R R28, SRZ ;  /* 0x00000000001c7805 */ /* 0x000fe2000001ff00 */
[----:B------:R-:W-:Y:S01]  /*1b90*/  LEA.HI.X R245, R245, c[0x0][0x164], R10, 0x1, P2 ;  /* 0x00005900f5f57a11 */ /* 0x000fe200010f0c0a */
[----:B------:R-:W-:Y:S01]  /*1ba0*/  CS2R R14, SRZ ;  /* 0x00000000000e7805 */ /* 0x000fe2000001ff00 */
[----:B------:R-:W-:Y:S01]  /*1bb0*/  LEA.HI.X R247, R247, c[0x0][0x164], R8, 0x1, P1 ;  /* 0x00005900f7f77a11 */ /* 0x000fe200008f0c08 */
[----:B------:R-:W-:Y:S01]  /*1bc0*/  CS2R R10, SRZ ;  /* 0x00000000000a7805 */ /* 0x000fe2000001ff00 */
[C---:B------:R-:W-:Y:S01]  /*1bd0*/  SHF.L.U64.HI R239, R241.reuse, 0x1, R4 ;  /* 0x00000001f1ef7819 */ /* 0x040fe20000010204 */
[----:B------:R-:W-:Y:S01]  /*1be0*/  IMAD.SHL.U32 R241, R241, 0x2, RZ ;  /* 0x00000002f1f17824 */ /* 0x000fe200078e00ff */
[C---:B------:R-:W-:Y:S01]  /*1bf0*/  SHF.L.U64.HI R237, R235.reuse, 0x1, R6 ;  /* 0x00000001ebed7819 */ /* 0x040fe20000010206 */
[----:B------:R-:W-:Y:S01]  /*1c00*/  IMAD.SHL.U32 R235, R235, 0x2, RZ ;  /* 0x00000002ebeb7824 */ /* 0x000fe200078e00ff */
[----:B------:R-:W-:Y:S01]  /*1c10*/  SHF.R.S32.HI R8, RZ, 0x1f, R231 ;  /* 0x0000001fff087819 */ /* 0x000fe200000114e7 */
[----:B------:R-:W-:Y:S01]  /*1c20*/  CS2R R30, SRZ ;  /* 0x00000000001e7805 */ /* 0x000fe2000001ff00 */
[----:B------:R-:W-:Y:S01]  /*1c30*/  SHF.R.S32.HI R6, RZ, 0x1f, R227 ;  /* 0x0000001fff067819 */ /* 0x000fe200000114e3 */
[----:B------:R-:W-:Y:S01]  /*1c40*/  CS2R R32, SRZ ;  /* 0x0000000000207805 */ /* 0x000fe2000001ff00 */
[----:B------:R-:W-:Y:S01]  /*1c50*/  SHF.R.S32.HI R4, RZ, 0x1f, R223 ;  /* 0x0000001fff047819 */ /* 0x000fe200000114df */
[----:B------:R-:W-:Y:S01]  /*1c60*/  CS2R R34, SRZ ;  /* 0x0000000000227805 */ /* 0x000fe2000001ff00 */
[----:B------:R-:W-:Y:S01]  /*1c70*/  IADD3 R242, P3, R242, 0xc0, RZ ;  /* 0x000000c0f2f27810 */ /* 0x000fe20007f7e0ff */
[----:B------:R-:W-:Y:S01]  /*1c80*/  CS2R R36, SRZ ;  /* 0x0000000000247805 */ /* 0x000fe2000001ff00 */
[----:B------:R-:W-:Y:S01]  /*1c90*/  IADD3 R244, P2, R244, 0xc0, RZ ;  /* 0x000000c0f4f47810 */ /* 0x000fe20007f5e0ff */
[----:B------:R-:W-:Y:S01]  /*1ca0*/  CS2R R38, SRZ ;  /* 0x0000000000267805 */ /* 0x000fe2000001ff00 */
[----:B------:R-:W-:Y:S01]  /*1cb0*/  IADD3 R246, P1, R246, 0xc0, RZ ;  /* 0x000000c0f6f67810 */ /* 0x000fe20007f3e0ff */
[----:B------:R-:W-:Y:S01]  /*1cc0*/  CS2R R40, SRZ ;  /* 0x0000000000287805 */ /* 0x000fe2000001ff00 */
[----:B------:R-:W-:Y:S01]  /*1cd0*/  IADD3 R248, P0, R248, 0xc0, RZ ;  /* 0x000000c0f8f87810 */ /* 0x000fe20007f1e0ff */
[----:B------:R-:W-:Y:S01]  /*1ce0*/  CS2R R42, SRZ ;  /* 0x00000000002a7805 */ /* 0x000fe2000001ff00 */
[----:B------:R-:W-:Y:S01]  /*1cf0*/  LEA.HI R224, R5, R224, RZ, 0x5 ;  /* 0x000000e005e07211 */ /* 0x000fe200078f28ff */
[----:B------:R-:W-:Y:S01]  /*1d00*/  CS2R R44, SRZ ;  /* 0x00000000002c7805 */ /* 0x000fe2000001ff00 */
[C---:B------:R-:W-:Y:S01]  /*1d10*/  SHF.L.U64.HI R233, R231.reuse, 0x1, R8 ;  /* 0x00000001e7e97819 */ /* 0x040fe20000010208 */
[----:B------:R-:W-:Y:S01]  /*1d20*/  IMAD.SHL.U32 R231, R231, 0x2, RZ ;  /* 0x00000002e7e77824 */ /* 0x000fe200078e00ff */
[C---:B------:R-:W-:Y:S01]  /*1d30*/  SHF.L.U64.HI R229, R227.reuse, 0x1, R6 ;  /* 0x00000001e3e57819 */ /* 0x040fe20000010206 */
[----:B------:R-:W-:Y:S01]  /*1d40*/  IMAD.SHL.U32 R227, R227, 0x2, RZ ;  /* 0x00000002e3e37824 */ /* 0x000fe200078e00ff */
[C---:B------:R-:W-:Y:S01]  /*1d50*/  SHF.L.U64.HI R225, R223.reuse, 0x1, R4 ;  /* 0x00000001dfe17819 */ /* 0x040fe20000010204 */
[----:B------:R-:W-:Y:S01]  /*1d60*/  IMAD.SHL.U32 R223, R223, 0x2, RZ ;  /* 0x00000002dfdf7824 */ /* 0x000fe200078e00ff */
        /* <DEDUP_REMOVED lines=46> */
[----:B------:R-:W-:Y:S01]  /*2050*/  SHF.R.S32.HI R224, RZ, 0x5, R224 ;  /* 0x00000005ffe07819 */ /* 0x000fe200000114e0 */
[----:B------:R-:W-:Y:S01]  /*2060*/  IMAD.X R243, RZ, RZ, R243, P3 ;  /* 0x000000fffff37224 */ /* 0x000fe200018e06f3 */
[----:B------:R-:W-:Y:S01]  /*2070*/  UMOV UR5, 0x8000 ;  /* 0x0000800000057882 */ /* 0x000fe20000000000 */
[----:B------:R-:W-:Y:S01]  /*2080*/  IMAD.X R245, RZ, RZ, R245, P2 ;  /* 0x000000fffff57224 */ /* 0x000fe200010e06f5 */
[----:B------:R-:W-:Y:S01]  /*2090*/  UIADD3 UR9, UR9, -0x60, URZ ;  /* 0xffffffa009097890 */ /* 0x000fe2000fffe03f */
[----:B------:R-:W-:Y:S01]  /*20a0*/  IMAD.X R247, RZ, RZ, R247, P1 ;  /* 0x000000fffff77224 */ /* 0x000fe200008e06f7 */
[----:B------:R-:W-:Y:S01]  /*20b0*/  UMOV UR6, 0x3 ;  /* 0x0000000300067882 */ /* 0x000fe20000000000 */
[----:B------:R-:W-:Y:S01]  /*20c0*/  IMAD.X R249, RZ, RZ, R249, P0 ;  /* 0x000000fffff97224 */ /* 0x000fe200000e06f9 */
[----:B------:R-:W-:-:S02]  /*20d0*/  UMOV UR8, 0x3000 ;  /* 0x0000300000087882 */ /* 0x000fc40000000000 */
[----:B------:R-:W-:-:S02]  /*20e0*/  UMOV UR4, URZ ;  /* 0x0000003f00047c82 */ /* 0x000fc40008000000 */
[----:B------:R-:W-:Y:S01]  /*20f0*/  IADD3 R167, R219, 0x2, RZ ;  /* 0x00000002dba77810 */ /* 0x000fe20007ffe0ff */
[----:B------:R-:W-:Y:S01]  /*2100*/  IMAD.SHL.U32 R165, R165, 0x80, RZ ;  /* 0x00000080a5a57824 */ /* 0x000fe200078e00ff */
[C---:B------:R-:W-:Y:S02]  /*2110*/  IADD3 R164, R0.reuse, 0x4, RZ ;  /* 0x0000000400a47810 */ /* 0x040fe40007ffe0ff */
[----:B------:R-:W-:Y:S01]  /*2120*/  IADD3 R170, R0, 0x8, RZ ;  /* 0x0000000800aa7810 */ /* 0x000fe20007ffe0ff */
[----:B------:R-:W-:Y:S01]  /*2130*/  IMAD R196, R166, 0x8, R165 ;  /* 0x00000008a6c47824 */ /* 0x000fe200078e02a5 */
[----:B------:R-:W-:Y:S02]  /*2140*/  LOP3.LUT R168, R167, R2, RZ, 0x3c, !PT ;  /* 0x00000002a7a87212 */ /* 0x000fe400078e3cff */
[----:B------:R-:W-:Y:S02]  /*2150*/  IADD3 R0, R0, 0xc, RZ ;  /* 0x0000000c00007810 */ /* 0x000fe40007ffe0ff */
[--C-:B------:R-:W-:Y:S01]  /*2160*/  LOP3.LUT R164, R164, 0x7, R3.reuse, 0x78, !PT ;  /* 0x00000007a4a47812 */ /* 0x100fe200078e7803 */
[----:B------:R-:W-:Y:S01]  /*2170*/  IMAD R197, R197, 0x4, R168 ;  /* 0x00000004c5c57824 */ /* 0x000fe200078e02a8 */
[----:B------:R-:W-:-:S02]  /*2180*/  LOP3.LUT R2, R170, 0x7, R3, 0x78, !PT ;  /* 0x00000007aa027812 */ /* 0x000fc400078e7803 */
[----:B------:R-:W-:Y:S01]  /*2190*/  LOP3.LUT R0, R0, 0x7, R3, 0x78, !PT ;  /* 0x0000000700007812 */ /* 0x000fe200078e7803 */
[--C-:B------:R-:W-:Y:S02]  /*21a0*/  IMAD R3, R164, 0x8, R165.reuse ;  /* 0x00000008a4037824 */ /* 0x100fe400078e02a5 */
[--C-:B------:R-:W-:Y:S02]  /*21b0*/  IMAD R2, R2, 0x8, R165.reuse ;  /* 0x0000000802027824 */ /* 0x100fe400078e02a5 */
[----:B------:R-:W-:Y:S02]  /*21c0*/  IMAD R0, R0, 0x8, R165 ;  /* 0x0000000800007824 */ /* 0x000fe400078e02a5 */
[----:B------:R-:W-:-:S02]  /*21d0*/  IMAD.SHL.U32 R197, R197, 0x8, RZ ;  /* 0x00000008c5c57824 */ /* 0x000fc400078e00ff */
.L_x_1:
[C---:B-12--5:R-:W5:Y:S01]  /*21e0*/  HMMA.16816.F32 R4, R132.reuse, R136, R4 ;  /* 0x000000888404723c */ /* 0x066f620000001804 */
[----:B------:R-:W-:Y:S04]  /*21f0*/  USHF.L.U32 UR7, UR8, 0x1, URZ ;  /* 0x0000000108077899 */ /* 0x000fe8000800063f */
[----:B------:R-:W-:Y:S01]  /*2200*/  LEA R168, R196, UR5, 0x1 ;  /* 0x00000005c4a87c11 */ /* 0x000fe2000f8e08ff */
[----:B------:R-:W-:Y:S01]  /*2210*/  ULOP3.LUT UR7, UR7, 0x6000, URZ, 0xc0, !UPT ;  /* 0x0000600007077892 */ /* 0x000fe2000f8ec03f */
[----:B------:R-:W-:Y:S01]  /*2220*/  LEA R198, R197, UR4, 0x1 ;  /* 0x00000004c5c67c11 */ /* 0x000fe2000f8e08ff */
[C---:B------:R-:W5:Y:S03]  /*2230*/  HMMA.16816.F32 R8, R132.reuse, R138, R8 ;  /* 0x0000008a8408723c */ /* 0x040f660000001808 */
[----:B------:R-:W-:Y:S01]  /*2240*/  LDSM.16.MT88.4 R168, [R168+0x1000] ;  /* 0x00100000a8a8783b */ /* 0x000fe20000004200 */
[----:B------:R-:W-:Y:S02]  /*2250*/  LEA R172, R3, UR5, 0x1 ;  /* 0x0000000503ac7c11 */ /* 0x000fe4000f8e08ff */
[----:B------:R-:W-:Y:S02]  /*2260*/  LEA R176, R2, UR5, 0x1 ;  /* 0x0000000502b07c11 */ /* 0x000fe4000f8e08ff */
[C---:B------:R-:W5:Y:S03]  /*2270*/  HMMA.16816.F32 R12, R132.reuse, R140, R12 ;  /* 0x0000008c840c723c */ /* 0x040f66000000180c */
[----:B------:R-:W1:Y:S01]  /*2280*/  LDSM.16.M88.4 R164, [R198] ;  /* 0x00000000c6a4783b */ /* 0x000e620000000200 */
[----:B------:R-:W-:Y:S02]  /*2290*/  LEA R180, R0, UR5, 0x1 ;  /* 0x0000000500b47c11 */ /* 0x000fe4000f8e08ff */
[----:B------:R-:W-:Y:S02]  /*22a0*/  IADD3 R251, R212, UR7, RZ ;  /* 0x00000007d4fb7c10 */ /* 0x000fe4000fffe0ff */
[C---:B------:R-:W5:Y:S03]  /*22b0*/  HMMA.16816.F32 R16, R132.reuse, R142, R16 ;  /* 0x0000008e8410723c */ /* 0x040f660000001810 */
[----:B------:R-:W1:Y:S02]  /*22c0*/  LDSM.16.MT88.4 R172, [R172+0x1000] ;  /* 0x00100000acac783b */ /* 0x000e640000004200 */
[----:B------:R-:W-:Y:S02]  /*22d0*/  ISETP.GE.AND P1, PT, R217, UR9, PT ;  /* 0x00000009d9007c0c */ /* 0x000fe4000bf26270 */
[----:B------:R-:W-:Y:S01]  /*22e0*/  ISETP.LE.AND P4, PT, R224, UR6, PT ;  /* 0x00000006e0007c0c */ /* 0x000fe2000bf83270 */
[C---:B------:R-:W5:Y:S01]  /*22f0*/  HMMA.16816.F32 R20, R132.reuse, R144, R20 ;  /* 0x000000908414723c */ /* 0x040f620000001814 */
[----:B------:R-:W-:Y:S02]  /*2300*/  SEL R228, RZ, 0x10, P1 ;  /* 0x00000010ffe47807 */ /* 0x000fe40000800000 */
[----:B------:R-:W1:Y:S02]  /*2310*/  LDSM.16.MT88.4 R176, [R176+0x1000] ;  /* 0x00100000b0b0783b */ /* 0x000e640000004200 */
[----:B------:R-:W-:Y:S02]  /*2320*/  SEL R228, R228, RZ, !P4 ;  /* 0x000000ffe4e47207 */ /* 0x000fe40006000000 */
[----:B------:R-:W-:Y:S01]  /*2330*/  ISETP.GE.AND P3, PT, R215, UR9, PT ;  /* 0x00000009d7007c0c */ /* 0x000fe2000bf66270 */
[C---:B------:R-:W5:Y:S03]  /*2340*/  HMMA.16816.F32 R24, R132.reuse, R146, R24 ;  /* 0x000000928418723c */ /* 0x040f660000001818 */
[----:B------:R-:W1:Y:S02]  /*2350*/  LDSM.16.MT88.4 R180, [R180+0x1000] ;  /* 0x00100000b4b4783b */ /* 0x000e640000004200 */
[----:B------:R-:W-:Y:S02]  /*2360*/  ISETP.NE.U32.AND P1, PT, R228, RZ, PT ;  /* 0x000000ffe400720c */ /* 0x000fe40003f25070 */
[----:B------:R-:W-:Y:S01]  /*2370*/  SEL R230, RZ, 0x10, P3 ;  /* 0x00000010ffe67807 */ /* 0x000fe20001800000 */
[C---:B------:R-:W5:Y:S03]  /*2380*/  HMMA.16816.F32 R28, R132.reuse, R148, R28 ;  /* 0x00000094841c723c */ /* 0x040f66000000181c */
[----:B------:R-:W1:Y:S01]  /*2390*/  LDSM.16.M88.4 R184, [R198+0x800] ;  /* 0x00080000c6b8783b */ /* 0x000e620000000200 */
[----:B------:R-:W-:Y:S02]  /*23a0*/  ISETP.GE.AND P2, PT, R214, UR9, PT ;  /* 0x00000009d6007c0c */ /* 0x000fe4000bf46270 */
[----:B------:R-:W-:Y:S02]  /*23b0*/  SEL R230, R230, RZ, !P4 ;  /* 0x000000ffe6e67207 */ /* 0x000fe40006000000 */
[----:B------:R-:W5:Y:S01]  /*23c0*/  HMMA.16816.F32 R32, R132, R150, R32 ;  /* 0x000000968420723c */ /* 0x000f620000001820 */
[----:B------:R-:W-:Y:S02]  /*23d0*/  SEL R228, RZ, 0x10, P2 ;  /* 0x00000010ffe47807 */ /* 0x000fe40001000000 */
[----:B------:R-:W2:Y:S02]  /*23e0*/  LDSM.16.M88.4 R188, [R198+0x1000] ;  /* 0x00100000c6bc783b */ /* 0x000ea40000000200 */
[----:B------:R-:W-:Y:S02]  /*23f0*/  ISETP.NE.U32.AND P5, PT, R230, RZ, PT ;  /* 0x000000ffe600720c */ /* 0x000fe40003fa5070 */
[----:B------:R-:W-:Y:S01]  /*2400*/  SEL R228, R228, RZ, !P4 ;  /* 0x000000ffe4e47207 */ /* 0x000fe20006000000 */
[C---:B---3--:R-:W5:Y:S03]  /*2410*/  HMMA.16816.F32 R36, R152.reuse, R136, R36 ;  /* 0x000000889824723c */ /* 0x048f660000001824 */
[----:B------:R-:W2:Y:S08]  /*2420*/  LDSM.16.M88.4 R192, [R198+0x1800] ;  /* 0x00180000c6c0783b */ /* 0x000eb00000000200 */
[----:B------:R-:W-:Y:S01]  /*2430*/  BAR.SYNC.DEFER_BLOCKING 0x0 ;  /* 0x0000000000007b1d */ /* 0x000fe20000010000 */
[C---:B------:R-:W5:Y:S03]  /*2440*/  HMMA.16816.F32 R40, R152.reuse, R138, R40 ;  /* 0x0000008a9828723c */ /* 0x040f660000001828 */
[----:B------:R-:W-:Y:S04]  /*2450*/  ISETP.GE.AND P0, PT, R216, UR9, PT ;  /* 0x00000009d8007c0c */ /* 0x000fe8000bf06270 */
[----:B------:R-:W-:Y:S01]  /*2460*/  SEL R226, RZ, 0x10, P0 ;  /* 0x00000010ffe27807 */ /* 0x000fe20000000000 */
[C---:B------:R-:W5:Y:S03]  /*2470*/  HMMA.16816.F32 R44, R152.reuse, R140, R44 ;  /* 0x0000008c982c723c */ /* 0x040f66000000182c */
[----:B------:R-:W-:Y:S01]  /*2480*/  ISETP.GE.AND P0, PT, R213, UR9, PT ;  /* 0x00000009d5007c0c */ /* 0x000fe2000bf06270 */
[----:B------:R-:W-:Y:S01]  /*2490*/  UIADD3 UR9, UR9, -0x20, URZ ;  /* 0xffffffe009097890 */ /* 0x000fe2000fffe03f */
[----:B------:R-:W-:Y:S03]  /*24a0*/  SEL R226, R226, RZ, !P4 ;  /* 0x000000ffe2e27207 */ /* 0x000fe60006000000 */
[C---:B------:R-:W5:Y:S03]  /*24b0*/  HMMA.16816.F32 R48, R152.reuse, R142, R48 ;  /* 0x0000008e9830723c */ /* 0x040f660000001830 */
[----:B------:R-:W-:Y:S02]  /*24c0*/  ISETP.NE.U32.AND P6, PT, R226, RZ, PT ;  /* 0x000000ffe200720c */ /* 0x000fe40003fc5070 */
[----:B------:R-:W-:Y:S02]  /*24d0*/  SEL R226, RZ, 0x10, P0 ;  /* 0x00000010ffe27807 */ /* 0x000fe40000000000 */
[----:B------:R-:W-:Y:S01]  /*24e0*/  IADD3 R250, P0, R204, R223, RZ ;  /* 0x000000dfccfa7210 */ /* 0x000fe20007f1e0ff */
[C---:B------:R-:W5:Y:S04]  /*24f0*/  HMMA.16816.F32 R52, R152.reuse, R144, R52 ;  /* 0x000000909834723c */ /* 0x040f680000001834 */
[----:B------:R-:W-:Y:S02]  /*2500*/  SEL R226, R226, RZ, !P4 ;  /* 0x000000ffe2e27207 */ /* 0x000fe40006000000 */
[----:B------:R-:W-:Y:S02]  /*2510*/  ISETP.NE.U32.AND P4, PT, R228, RZ, PT ;  /* 0x000000ffe400720c */ /* 0x000fe40003f85070 */
[C---:B------:R-:W5:Y:S03]  /*2520*/  HMMA.16816.F32 R56, R152.reuse, R146, R56 ;  /* 0x000000929838723c */ /* 0x040f660000001838 */
[----:B------:R-:W-:Y:S02]  /*2530*/  ISETP.NE.U32.AND P3, PT, R226, RZ, PT ;  /* 0x000000ffe200720c */ /* 0x000fe40003f65070 */
[----:B------:R-:W-:Y:S01]  /*2540*/  IADD3 R226, R211, UR7, RZ ;  /* 0x00000007d3e27c10 */ /* 0x000fe2000fffe0ff */
[----:B------:R-:W-:Y:S02]  /*2550*/  UIADD3 UR7, UR8, -0x2000, URZ ;  /* 0xffffe00008077890 */ /* 0x000fe4000fffe03f */
[C---:B------:R-:W5:Y:S01]  /*2560*/  HMMA.16816.F32 R60, R152.reuse, R148, R60 ;  /* 0x00000094983c723c */ /* 0x040f62000000183c */
[----:B------:R-:W-:Y:S02]  /*2570*/  UIADD3 UR8, UR8, 0x1000, URZ ;  /* 0x0000100008087890 */ /* 0x000fe4000fffe03f */
[----:B------:R-:W-:Y:S04]  /*2580*/  ULOP3.LUT UR7, UR7, 0x3000, URZ, 0xc0, !UPT ;  /* 0x0000300007077892 */ /* 0x000fe8000f8ec03f */
[----:B------:R-:W-:Y:S01]  /*2590*/  USHF.L.U32 UR4, UR7, 0x1, URZ ;  /* 0x0000000107047899 */ /* 0x000fe2000800063f */
[----:B------:R-:W5:Y:S01]  /*25a0*/  HMMA.16816.F32 R64, R152, R150, R64 ;  /* 0x000000969840723c */ /* 0x000f620000001840 */
[----:B------:R-:W-:Y:S02]  /*25b0*/  UIADD3 UR7, UR6, 0x1, URZ ;  /* 0x0000000106077890 */ /* 0x000fe4000fffe03f */
[----:B------:R-:W-:Y:S02]  /*25c0*/  UIADD3 UR6, UR6, -0x2, URZ ;  /* 0xfffffffe06067890 */ /* 0x000fe4000fffe03f */
[----:B------:R-:W-:Y:S03]  /*25d0*/  UIADD3 UR5, UR4, 0x8000, URZ ;  /* 0x0000800004057890 */ /* 0x000fe6000fffe03f */
[C---:B------:R-:W5:Y:S08]  /*25e0*/  HMMA.16816.F32 R68, R156.reuse, R136, R68 ;  /* 0x000000889c44723c */ /* 0x040f700000001844 */
[C---:B------:R-:W5:Y:S08]  /*25f0*/  HMMA.16816.F32 R72, R156.reuse, R138, R72 ;  /* 0x0000008a9c48723c */ /* 0x040f700000001848 */
[C---:B------:R-:W5:Y:S08]  /*2600*/  HMMA.16816.F32 R76, R156.reuse, R140, R76 ;  /* 0x0000008c9c4c723c */ /* 0x040f70000000184c */
[C---:B------:R-:W5:Y:S08]  /*2610*/  HMMA.16816.F32 R80, R156.reuse, R142, R80 ;  /* 0x0000008e9c50723c */ /* 0x040f700000001850 */
[C---:B------:R-:W5:Y:S01]  /*2620*/  HMMA.16816.F32 R84, R156.reuse, R144, R84 ;  /* 0x000000909c54723c */ /* 0x040f620000001854 */
[----:B------:R-:W-:Y:S01]  /*2630*/  @!PT LDS RZ, [RZ] ;  /* 0x00000000fffff984 */ /* 0x000fe20000000800 */
[----:B------:R-:W-:Y:S01]  /*2640*/  @!PT LDS RZ, [RZ] ;  /* 0x00000000fffff984 */ /* 0x000fe20000000800 */
[----:B------:R-:W-:Y:S01]  /*2650*/  @!PT LDS RZ, [RZ] ;  /* 0x00000000fffff984 */ /* 0x000fe20000000800 */
[----:B------:R3:W-:Y:S07]  /*2660*/  LDGSTS.E.BYPASS.LTC128B.128 [R251], [R248.64], P1 ;  /* 0x00000000f8fb7fae */ /* 0x0007ee0008901d4a */
[C---:B------:R-:W5:Y:S01]  /*2670*/  HMMA.16816.F32 R88, R156.reuse, R146, R88 ;  /* 0x000000929c58723c */ /* 0x040f620000001858 */
[----:B------:R3:W-:Y:S07]  /*2680*/  LDGSTS.E.BYPASS.LTC128B.128 [R251+0x800], [R246.64], P1 ;  /* 0x00800000f6fb7fae */ /* 0x0007ee0008901d4a */
[C---:B------:R-:W5:Y:S01]  /*2690*/  HMMA.16816.F32 R92, R156.reuse, R148, R92 ;  /* 0x000000949c5c723c */ /* 0x040f62000000185c */
[----:B------:R3:W-:Y:S07]  /*26a0*/  LDGSTS.E.BYPASS.LTC128B.128 [R251+0x1000], [R244.64], P1 ;  /* 0x01000000f4fb7fae */ /* 0x0007ee0008901d4a */
[----:B------:R-:W5:Y:S01]  /*26b0*/  HMMA.16816.F32 R96, R156, R150, R96 ;  /* 0x000000969c60723c */ /* 0x000f620000001860 */
[----:B------:R3:W-:Y:S07]  /*26c0*/  LDGSTS.E.BYPASS.LTC128B.128 [R251+0x1800], [R242.64], P1 ;  /* 0x01800000f2fb7fae */ /* 0x0007ee0008901d4a */
[C---:B------:R-:W5:Y:S01]  /*26d0*/  HMMA.16816.F32 R100, R160.reuse, R136, R100 ;  /* 0x00000088a064723c */ /* 0x040f620000001864 */
[----:B------:R-:W0:Y:S07]  /*26e0*/  LDGDEPBAR ;  /* 0x00000000000079af */ /* 0x000e2e0000000000 */
[C---:B------:R5:W5:Y:S08]  /*26f0*/  HMMA.16816.F32 R104, R160.reuse, R138, R104 ;  /* 0x0000008aa068723c */ /* 0x040b700000001868 */
[C---:B------:R-:W5:Y:S04]  /*2700*/  HMMA.16816.F32 R108, R160.reuse, R140, R108 ;  /* 0x0000008ca06c723c */ /* 0x040f68000000186c */
[----:B---3--:R-:W-:Y:S01]  /*2710*/  IMAD.X R251, R202, 0x1, R225, P0 ;  /* 0x00000001cafb7824 */ /* 0x008fe200000e06e1 */
[----:B-----5:R-:W-:Y:S03]  /*2720*/  IADD3 R138, P0, R204, R235, RZ ;  /* 0x000000ebcc8a7210 */ /* 0x020fe60007f1e0ff */
[C---:B------:R5:W5:Y:S01]  /*2730*/  HMMA.16816.F32 R112, R160.reuse, R142, R112 ;  /* 0x0000008ea070723c */ /* 0x040b620000001870 */
[----:B------:R3:W-:Y:S03]  /*2740*/  LDGSTS.E.BYPASS.LTC128B.128 [R226+0x8000], [R250.64], P6 ;  /* 0x08000000fae27fae */ /* 0x0007e6000b101d4a */
[----:B------:R-:W-:Y:S01]  /*2750*/  IMAD.X R139, R202, 0x1, R237, P0 ;  /* 0x00000001ca8b7824 */ /* 0x000fe200000e06ed */
[----:B------:R-:W-:Y:S02]  /*2760*/  IADD3 R248, P0, R248, 0x40, RZ ;  /* 0x00000040f8f87810 */ /* 0x000fe40007f1e0ff */
[----:B-----5:R-:W-:Y:S01]  /*2770*/  IADD3 R142, P1, R204, R231, RZ ;  /* 0x000000e7cc8e7210 */ /* 0x020fe20007f3e0ff */
[C---:B------:R-:W5:Y:S04]  /*2780*/  HMMA.16816.F32 R116, R160.reuse, R144, R116 ;  /* 0x00000090a074723c */ /* 0x040f680000001874 */
[----:B------:R-:W-:Y:S01]  /*2790*/  IMAD.X R143, R202, 0x1, R233, P1 ;  /* 0x00000001ca8f7824 */ /* 0x000fe200008e06e9 */
[----:B------:R-:W-:Y:S01]  /*27a0*/  IADD3 R246, P1, R246, 0x40, RZ ;  /* 0x00000040f6f67810 */ /* 0x000fe20007f3e0ff */
[----:B------:R-:W-:Y:S02]  /*27b0*/  IMAD.X R249, RZ, RZ, R249, P0 ;  /* 0x000000fffff97224 */ /* 0x000fe400000e06f9 */
[C---:B------:R5:W5:Y:S04]  /*27c0*/  HMMA.16816.F32 R120, R160.reuse, R146, R120 ;  /* 0x00000092a078723c */ /* 0x040b680000001878 */
[----:B------:R-:W-:Y:S03]  /*27d0*/  IMAD.X R247, RZ, RZ, R247, P1 ;  /* 0x000000fffff77224 */ /* 0x000fe600008e06f7 */
[----:B-----5:R-:W-:Y:S01]  /*27e0*/  IADD3 R146, P2, R204, R227, RZ ;  /* 0x000000e3cc927210 */ /* 0x020fe20007f5e0ff */
[C---:B------:R-:W5:Y:S04]  /*27f0*/  HMMA.16816.F32 R124, R160.reuse, R148, R124 ;  /* 0x00000094a07c723c */ /* 0x040f68000000187c */
[----:B------:R-:W-:Y:S01]  /*2800*/  IMAD.X R147, R202, 0x1, R229, P2 ;  /* 0x00000001ca937824 */ /* 0x000fe200010e06e5 */
[----:B------:R-:W-:Y:S03]  /*2810*/  IADD3 R244, P2, R244, 0x40, RZ ;  /* 0x00000040f4f47810 */ /* 0x000fe60007f5e0ff */
[----:B------:R5:W5:Y:S01]  /*2820*/  HMMA.16816.F32 R128, R160, R150, R128 ;  /* 0x00000096a080723c */ /* 0x000b620000001880 */
[----:B---3--:R3:W-:Y:S02]  /*2830*/  LDGSTS.E.BYPASS.LTC128B.128 [R226+0x8800], [R146.64], P5 ;  /* 0x0880000092e27fae */ /* 0x0087e4000a901d4a */
[----:B------:R-:W-:Y:S01]  /*2840*/  ISETP.LE.AND P5, PT, R224, UR6, PT ;  /* 0x00000006e0007c0c */ /* 0x000fe2000bfa3270 */
[----:B------:R-:W-:Y:S01]  /*2850*/  UMOV UR6, UR7 ;  /* 0x0000000700067c82 */ /* 0x000fe20008000000 */
[----:B------:R-:W-:-:S03]  /*2860*/  IMAD.X R245, RZ, RZ, R245, P2 ;  /* 0x000000fffff57224 */ /* 0x000fc600010e06f5 */
[C---:B-1----:R5:W5:Y:S01]  /*2870*/  HMMA.16816.F32 R4, R164.reuse, R168, R4 ;  /* 0x000000a8a404723c */ /* 0x042b620000001804 */
[----:B------:R1:W-:Y:S04]  /*2880*/  LDGSTS.E.BYPASS.LTC128B.128 [R226+0x9000], [R142.64], P4 ;  /* 0x090000008ee27fae */ /* 0x0003e8000a101d4a */
[----:B------:R-:W-:Y:S03]  /*2890*/  IADD3 R204, P4, R204, R241, RZ ;  /* 0x000000f1cccc7210 */ /* 0x000fe60007f9e0ff */
[C---:B------:R5:W5:Y:S01]  /*28a0*/  HMMA.16816.F32 R8, R164.reuse, R170, R8 ;  /* 0x000000aaa408723c */ /* 0x040b620000001808 */
[----:B------:R1:W-:Y:S03]  /*28b0*/  LDGSTS.E.BYPASS.LTC128B.128 [R226+0x9800], [R138.64], P3 ;  /* 0x098000008ae27fae */ /* 0x0003e60009901d4a */
[----:B------:R-:W-:Y:S01]  /*28c0*/  IADD3 R242, P3, R242, 0x40, RZ ;  /* 0x00000040f2f27810 */ /* 0x000fe20007f7e0ff */
[----:B------:R-:W-:Y:S03]  /*28d0*/  IMAD.X R202, R202, 0x1, R239, P4 ;  /* 0x00000001caca7824 */ /* 0x000fe600020e06ef */
[C---:B------:R5:W5:Y:S01]  /*28e0*/  HMMA.16816.F32 R12, R164.reuse, R172, R12 ;  /* 0x000000aca40c723c */ /* 0x040b62000000180c */
[----:B------:R-:W0:Y:S03]  /*28f0*/  LDGDEPBAR ;  /* 0x00000000000079af */ /* 0x000e260000000000 */
[----:B------:R-:W-:Y:S04]  /*2900*/  IMAD.X R243, RZ, RZ, R243, P3 ;  /* 0x000000fffff37224 */ /* 0x000fe800018e06f3 */
[C---:B------:R5:W5:Y:S08]  /*2910*/  HMMA.16816.F32 R16, R164.reuse, R174, R16 ;  /* 0x000000aea410723c */ /* 0x040b700000001810 */
[C---:B------:R5:W5:Y:S08]  /*2920*/  HMMA.16816.F32 R20, R164.reuse, R176, R20 ;  /* 0x000000b0a414723c */ /* 0x040b700000001814 */
[C---:B------:R5:W5:Y:S01]  /*2930*/  HMMA.16816.F32 R24, R164.reuse, R178, R24 ;  /* 0x000000b2a418723c */ /* 0x040b620000001818 */
[----:B------:R-:W-:Y:S04]  /*2940*/  DEPBAR.LE SB0, 0x4 ;  /* 0x000081000000791a */ /* 0x000fe80000000000 */
[----:B------:R-:W-:Y:S03]  /*2950*/  BAR.SYNC.DEFER_BLOCKING 0x0 ;  /* 0x0000000000007b1d */ /* 0x000fe60000010000 */
[C---:B------:R5:W5:Y:S08]  /*2960*/  HMMA.16816.F32 R28, R164.reuse, R180, R28 ;  /* 0x000000b4a41c723c */ /* 0x040b70000000181c */
[----:B------:R5:W5:Y:S08]  /*2970*/  HMMA.16816.F32 R32, R164, R182, R32 ;  /* 0x000000b6a420723c */ /* 0x000b700000001820 */
[C---:B------:R5:W5:Y:S08]  /*2980*/  HMMA.16816.F32 R36, R184.reuse, R168, R36 ;  /* 0x000000a8b824723c */ /* 0x040b700000001824 */
[C---:B------:R5:W5:Y:S08]  /*2990*/  HMMA.16816.F32 R40, R184.reuse, R170, R40 ;  /* 0x000000aab828723c */ /* 0x040b700000001828 */
[C---:B------:R5:W5:Y:S08]  /*29a0*/  HMMA.16816.F32 R44, R184.reuse, R172, R44 ;  /* 0x000000acb82c723c */ /* 0x040b70000000182c */
[C---:B------:R5:W5:Y:S08]  /*29b0*/  HMMA.16816.F32 R48, R184.reuse, R174, R48 ;  /* 0x000000aeb830723c */ /* 0x040b700000001830 */
[C---:B------:R5:W5:Y:S08]  /*29c0*/  HMMA.16816.F32 R52, R184.reuse, R176, R52 ;  /* 0x000000b0b834723c */ /* 0x040b700000001834 */
[C---:B------:R5:W5:Y:S08]  /*29d0*/  HMMA.16816.F32 R56, R184.reuse, R178, R56 ;  /* 0x000000b2b838723c */ /* 0x040b700000001838 */
[C---:B------:R5:W5:Y:S08]  /*29e0*/  HMMA.16816.F32 R60, R184.reuse, R180, R60 ;  /* 0x000000b4b83c723c */ /* 0x040b70000000183c */
[----:B------:R5:W5:Y:S01]  /*29f0*/  HMMA.16816.F32 R64, R184, R182, R64 ;  /* 0x000000b6b840723c */ /* 0x000b620000001840 */
[----:B------:R1:W3:Y:S07]  /*2a00*/  LDSM.16.M88.4 R132, [R209+UR4] ;  /* 0x00000004d184783b */ /* 0x0002ee0008000200 */
[C---:B--2---:R5:W5:Y:S01]  /*2a10*/  HMMA.16816.F32 R68, R188.reuse, R168, R68 ;  /* 0x000000a8bc44723c */ /* 0x044b620000001844 */
[----:B------:R2:W2:Y:S07]  /*2a20*/  LDSM.16.M88.4 R152, [R209+UR4+0x800] ;  /* 0x00080004d198783b */ /* 0x0004ae0008000200 */
[C---:B------:R5:W5:Y:S01]  /*2a30*/  HMMA.16816.F32 R72, R188.reuse, R170, R72 ;  /* 0x000000aabc48723c */ /* 0x040b620000001848 */
[----:B------:R2:W2:Y:S07]  /*2a40*/  LDSM.16.M88.4 R156, [R209+UR4+0x1000] ;  /* 0x00100004d19c783b */ /* 0x0004ae0008000200 */
[C---:B------:R5:W5:Y:S02]  /*2a50*/  HMMA.16816.F32 R76, R188.reuse, R172, R76 ;  /* 0x000000acbc4c723c */ /* 0x040b64000000184c */
[----:B-----5:R2:W2:Y:S06]  /*2a60*/  LDSM.16.M88.4 R160, [R209+UR4+0x1800] ;  /* 0x00180004d1a0783b */ /* 0x0204ac0008000200 */
[C---:B------:R5:W5:Y:S02]  /*2a70*/  HMMA.16816.F32 R80, R188.reuse, R174, R80 ;  /* 0x000000aebc50723c */ /* 0x040b640000001850 */
[----:B-1----:R1:W1:Y:S06]  /*2a80*/  LDSM.16.MT88.4 R136, [R207+UR4+0x8000] ;  /* 0x00800004cf88783b */ /* 0x00226c0008004200 */
[C---:B------:R5:W5:Y:S02]  /*2a90*/  HMMA.16816.F32 R84, R188.reuse, R176, R84 ;  /* 0x000000b0bc54723c */ /* 0x040b640000001854 */
[----:B------:R1:W1:Y:S06]  /*2aa0*/  LDSM.16.MT88.4 R140, [R206+UR4+0x8000] ;  /* 0x00800004ce8c783b */ /* 0x00026c0008004200 */
[C---:B------:R5:W5:Y:S02]  /*2ab0*/  HMMA.16816.F32 R88, R188.reuse, R178, R88 ;  /* 0x000000b2bc58723c */ /* 0x040b640000001858 */
[----:B---3--:R3:W1:Y:S06]  /*2ac0*/  LDSM.16.MT88.4 R144, [R205+UR4+0x8000] ;  /* 0x00800004cd90783b */ /* 0x00866c0008004200 */
[C---:B------:R5:W5:Y:S02]  /*2ad0*/  HMMA.16816.F32 R92, R188.reuse, R180, R92 ;  /* 0x000000b4bc5c723c */ /* 0x040b64000000185c */
[----:B------:R3:W1:Y:S06]  /*2ae0*/  LDSM.16.MT88.4 R148, [R203+UR4+0x8000] ;  /* 0x00800004cb94783b */ /* 0x00066c0008004200 */
        /* <DEDUP_REMOVED lines=9> */
[----:B------:R-:W-:-:S10]  /*2b80*/  @!P5 BRA `(.L_x_1) ;  /* 0xfffff6500000d947 */ /* 0x000fd4000383ffff */
.L_x_0:
[----:B------:R-:W-:-:S04]  /*2b90*/  DEPBAR.LE SB0, 0x0 ;  /* 0x000080000000791a */ /* 0x000fc80000000000 */
[----:B------:R-:W-:Y:S01]  /*2ba0*/  IMAD.SHL.U32 R208, R208, 0x8, RZ ;  /* 0x00000008d0d07824 */ /* 0x000fe200078e00ff */
[----:B------:R-:W-:Y:S01]  /*2bb0*/  F2FP.PACK_AB R14, R15, R14 ;  /* 0x0000000e0f0e723e */ /* 0x000fe200000000ff */
[----:B------:R-:W-:Y:S01]  /*2bc0*/  IMAD.SHL.U32 R222, R222, 0x2, RZ ;  /* 0x00000002dede7824 */ /* 0x000fe200078e00ff */
[----:B------:R-:W-:Y:S02]  /*2bd0*/  LOP3.LUT R210, R210, R221, RZ, 0xfc, !PT ;  /* 0x000000ddd2d27212 */ /* 0x000fe400078efcff */
[----:B------:R-:W-:Y:S02]  /*2be0*/  LOP3.LUT R15, R208, 0x78, RZ, 0xc0, !PT ;  /* 0x00000078d00f7812 */ /* 0x000fe400078ec0ff */
[----:B------:R-:W-:Y:S02]  /*2bf0*/  F2FP.PACK_AB R54, R55, R54 ;  /* 0x000000363736723e */ /* 0x000fe400000000ff */
[----:B------:R-:W-:Y:S01]  /*2c00*/  F2FP.PACK_AB R4, R5, R4 ;  /* 0x000000040504723e */ /* 0x000fe200000000ff */
[----:B------:R-:W-:Y:S01]  /*2c10*/  IMAD R15, R218, 0x2, R15 ;  /* 0x00000002da0f7824 */ /* 0x000fe200078e020f */
[----:B------:R-:W-:-:S02]  /*2c20*/  F2FP.PACK_AB R6, R7, R6 ;  /* 0x000000060706723e */ /* 0x000fc400000000ff */
[----:B------:R-:W-:Y:S01]  /*2c30*/  F2FP.PACK_AB R8, R9, R8 ;  /* 0x000000080908723e */ /* 0x000fe200000000ff */
[----:B------:R-:W-:Y:S01]  /*2c40*/  IMAD R15, R210, 0x88, R15 ;  /* 0x00000088d20f7824 */ /* 0x000fe200078e020f */
[----:B------:R-:W-:Y:S02]  /*2c50*/  F2FP.PACK_AB R10, R11, R10 ;  /* 0x0000000a0b0a723e */ /* 0x000fe400000000ff */
[----:B------:R-:W-:Y:S01]  /*2c60*/  F2FP.PACK_AB R12, R13, R12 ;  /* 0x0000000c0d0c723e */ /* 0x000fe200000000ff */
[----:B------:R-:W-:Y:S01]  /*2c70*/  IMAD.SHL.U32 R55, R15, 0x2, RZ ;  /* 0x000000020f377824 */ /* 0x000fe200078e00ff */
[----:B------:R-:W-:Y:S01]  /*2c80*/  BAR.SYNC.DEFER_BLOCKING 0x0 ;  /* 0x0000000000007b1d */ /* 0x000fe20000010000 */
[----:B------:R-:W-:Y:S02]  /*2c90*/  F2FP.PACK_AB R16, R17, R16 ;  /* 0x000000101110723e */ /* 0x000fe400000000ff */
[----:B------:R-:W-:Y:S02]  /*2ca0*/  F2FP.PACK_AB R18, R19, R18 ;  /* 0x000000121312723e */ /* 0x000fe400000000ff */
[----:B------:R-:W-:-:S02]  /*2cb0*/  F2FP.PACK_AB R20, R21, R20 ;  /* 0x000000141514723e */ /* 0x000fc400000000ff */
[----:B------:R-:W-:Y:S02]  /*2cc0*/  F2FP.PACK_AB R22, R23, R22 ;  /* 0x000000161716723e */ /* 0x000fe400000000ff */
[----:B------:R-:W-:Y:S02]  /*2cd0*/  F2FP.PACK_AB R24, R25, R24 ;  /* 0x000000181918723e */ /* 0x000fe400000000ff */
[----:B------:R-:W-:Y:S02]  /*2ce0*/  F2FP.PACK_AB R26, R27, R26 ;  /* 0x0000001a1b1a723e */ /* 0x000fe400000000ff */
[----:B------:R-:W-:Y:S02]  /*2cf0*/  F2FP.PACK_AB R28, R29, R28 ;  /* 0x0000001c1d1c723e */ /* 0x000fe400000000ff */
[----:B------:R-:W-:Y:S02]  /*2d00*/  F2FP.PACK_AB R30, R31, R30 ;  /* 0x0000001e1f1e723e */ /* 0x000fe400000000ff */
[----:B------:R-:W-:-:S02]  /*2d10*/  F2FP.PACK_AB R32, R33, R32 ;  /* 0x000000202120723e */ /* 0x000fc400000000ff */
[----:B------:R-:W-:Y:S02]  /*2d20*/  F2FP.PACK_AB R34, R35, R34 ;  /* 0x000000222322723e */ /* 0x000fe400000000ff */
[----:B------:R-:W-:Y:S02]  /*2d30*/  LOP3.LUT R222, R219, 0x7e, R222, 0xf8, !PT ;  /* 0x0000007edbde7812 */ /* 0x000fe400078ef8de */
[----:B------:R-:W-:Y:S01]  /*2d40*/  F2FP.PACK_AB R56, R57, R56 ;  /* 0x000000383938723e */ /* 0x000fe200000000ff */
[----:B------:R-:W-:Y:S01]  /*2d50*/  STS [R55], R4 ;  /* 0x0000000437007388 */ /* 0x000fe20000000800 */
[----:B------:R-:W-:Y:S01]  /*2d60*/  F2FP.PACK_AB R0, R37, R36 ;  /* 0x000000242500723e */ /* 0x000fe200000000ff */
[----:B------:R-:W-:Y:S01]  /*2d70*/  IMAD R57, R222, 0x88, R220 ;  /* 0x00000088de397824 */ /* 0x000fe200078e02dc */
[----:B------:R-:W-:Y:S01]  /*2d80*/  F2FP.PACK_AB R2, R39, R38 ;  /* 0x000000262702723e */ /* 0x000fe200000000ff */
[----:B------:R-:W-:Y:S01]  /*2d90*/  STS [R55+0x880], R6 ;  /* 0x0008800637007388 */ /* 0x000fe20000000800 */
[----:B------:R-:W-:Y:S01]  /*2da0*/  F2FP.PACK_AB R3, R41, R40 ;  /* 0x000000282903723e */ /* 0x000fe200000000ff */
[----:B------:R-:W-:Y:S01]  /*2db0*/  IMAD.SHL.U32 R57, R57, 0x2, RZ ;  /* 0x0000000239397824 */ /* 0x000fe200078e00ff */
[----:B------:R-:W-:Y:S01]  /*2dc0*/  F2FP.PACK_AB R5, R43, R42 ;  /* 0x0000002a2b05723e */ /* 0x000fe200000000ff */
[----:B------:R-:W-:Y:S01]  /*2dd0*/  STS [R55+0x20], R8 ;  /* 0x0000200837007388 */ /* 0x000fe20000000800 */
[----:B------:R-:W-:-:S02]  /*2de0*/  F2FP.PACK_AB R7, R45, R44 ;  /* 0x0000002c2d07723e */ /* 0x000fc400000000ff */
[----:B------:R-:W-:Y:S01]  /*2df0*/  F2FP.PACK_AB R9, R47, R46 ;  /* 0x0000002e2f09723e */ /* 0x000fe200000000ff */
[----:B------:R-:W-:Y:S01]  /*2e00*/  STS [R55+0x8a0], R10 ;  /* 0x0008a00a37007388 */ /* 0x000fe20000000800 */
[----:B------:R-:W-:Y:S02]  /*2e10*/  F2FP.PACK_AB R11, R49, R48 ;  /* 0x00000030310b723e */ /* 0x000fe400000000ff */
[----:B------:R-:W-:Y:S01]  /*2e20*/  F2FP.PACK_AB R13, R51, R50 ;  /* 0x00000032330d723e */ /* 0x000fe200000000ff */
[----:B------:R-:W-:Y:S01]  /*2e30*/  STS [R55+0x40], R12 ;  /* 0x0000400c37007388 */ /* 0x000fe20000000800 */
[----:B------:R-:W-:Y:S02]  /*2e40*/  F2FP.PACK_AB R52, R53, R52 ;  /* 0x000000343534723e */ /* 0x000fe400000000ff */
        /* <DEDUP_REMOVED lines=17> */
[----:B-----5:R-:W-:Y:S02]  /*2f60*/  F2FP.PACK_AB R80, R81, R80 ;  /* 0x000000505150723e */ /* 0x020fe400000000ff */
        /* <DEDUP_REMOVED lines=14> */
[C---:B------:R-:W-:Y:S01]  /*3050*/  LOP3.LUT R53, R201.reuse, R222, RZ, 0xfc, !PT ;  /* 0x000000dec9357212 */ /* 0x040fe200078efcff */
[----:B------:R-:W-:Y:S01]  /*3060*/  IMAD.IADD R201, R201, 0x1, R222 ;  /* 0x00000001c9c97824 */ /* 0x000fe200078e02de */
[----:B------:R-:W-:Y:S01]  /*3070*/  ISETP.GE.AND P6, PT, R199, c[0x0][0x17c], PT ;  /* 0x00005f00c7007a0c */ /* 0x000fe20003fc6270 */
[----:B------:R-:W-:Y:S01]  /*3080*/  BAR.SYNC.DEFER_BLOCKING 0x0 ;  /* 0x0000000000007b1d */ /* 0x000fe20000010000 */
[C---:B------:R-:W-:Y:S02]  /*3090*/  IADD3 R17, R53.reuse, 0x20, RZ ;  /* 0x0000002035117810 */ /* 0x040fe40007ffe0ff */
[----:B------:R-:W-:Y:S02]  /*30a0*/  IADD3 R19, R53, 0x28, RZ ;  /* 0x0000002835137810 */ /* 0x000fe40007ffe0ff */
[----:B------:R-:W-:-:S02]  /*30b0*/  ISETP.LT.AND P4, PT, R17, c[0x0][0x178], !P6 ;  /* 0x00005e0011007a0c */ /* 0x000fc40007781270 */
[----:B------:R-:W-:Y:S02]  /*30c0*/  ISETP.LT.AND P3, PT, R19, c[0x0][0x178], !P6 ;  /* 0x00005e0013007a0c */ /* 0x000fe40007761270 */
[----:B------:R-:W-:Y:S02]  /*30d0*/  F2FP.PACK_AB R100, R101, R100 ;  /* 0x000000646564723e */ /* 0x000fe400000000ff */
[----:B------:R-:W-:Y:S02]  /*30e0*/  F2FP.PACK_AB R102, R103, R102 ;  /* 0x000000666766723e */ /* 0x000fe400000000ff */
[----:B------:R-:W-:Y:S02]  /*30f0*/  F2FP.PACK_AB R104, R105, R104 ;  /* 0x000000686968723e */ /* 0x000fe400000000ff */
[----:B------:R-:W-:Y:S02]  /*3100*/  F2FP.PACK_AB R106, R107, R106 ;  /* 0x0000006a6b6a723e */ /* 0x000fe400000000ff */
[----:B------:R-:W-:-:S02]  /*3110*/  F2FP.PACK_AB R108, R109, R108 ;  /* 0x0000006c6d6c723e */ /* 0x000fc400000000ff */
[----:B------:R-:W-:Y:S02]  /*3120*/  F2FP.PACK_AB R110, R111, R110 ;  /* 0x0000006e6f6e723e */ /* 0x000fe400000000ff */
[----:B------:R-:W-:Y:S02]  /*3130*/  F2FP.PACK_AB R112, R113, R112 ;  /* 0x000000707170723e */ /* 0x000fe400000000ff */
[----:B------:R-:W-:Y:S01]  /*3140*/  F2FP.PACK_AB R114, R115, R114 ;  /* 0x000000727372723e */ /* 0x000fe200000000ff */
[----:B------:R-:W3:Y:S01]  /*3150*/  LDS.128 R48, [R57] ;  /* 0x0000000039307984 */ /* 0x000ee20000000c00 */
[----:B------:R-:W-:Y:S02]  /*3160*/  F2FP.PACK_AB R116, R117, R116 ;  /* 0x000000747574723e */ /* 0x000fe400000000ff */
[----:B------:R-:W-:Y:S01]  /*3170*/  F2FP.PACK_AB R118, R119, R118 ;  /* 0x000000767776723e */ /* 0x000fe200000000ff */
[----:B------:R-:W2:Y:S01]  /*3180*/  LDS.128 R44, [R57+0x880] ;  /* 0x00088000392c7984 */ /* 0x000ea20000000c00 */
[----:B------:R-:W-:-:S02]  /*3190*/  F2FP.PACK_AB R120, R121, R120 ;  /* 0x000000787978723e */ /* 0x000fc400000000ff */
[----:B------:R-:W-:Y:S01]  /*31a0*/  F2FP.PACK_AB R122, R123, R122 ;  /* 0x0000007a7b7a723e */ /* 0x000fe200000000ff */
[----:B------:R-:W1:Y:S01]  /*31b0*/  LDS.128 R40, [R57+0x1100] ;  /* 0x0011000039287984 */ /* 0x000e620000000c00 */
[----:B------:R-:W-:Y:S02]  /*31c0*/  F2FP.PACK_AB R124, R125, R124 ;  /* 0x0000007c7d7c723e */ /* 0x000fe400000000ff */
[----:B------:R-:W-:Y:S01]  /*31d0*/  F2FP.PACK_AB R126, R127, R126 ;  /* 0x0000007e7f7e723e */ /* 0x000fe200000000ff */
[----:B------:R-:W1:Y:S01]  /*31e0*/  LDS.128 R36, [R57+0x1980] ;  /* 0x0019800039247984 */ /* 0x000e620000000c00 */
[----:B------:R-:W-:Y:S02]  /*31f0*/  F2FP.PACK_AB R128, R129, R128 ;  /* 0x000000808180723e */ /* 0x000fe400000000ff */
[----:B------:R-:W-:Y:S01]  /*3200*/  F2FP.PACK_AB R130, R131, R130 ;  /* 0x000000828382723e */ /* 0x000fe200000000ff */
[----:B------:R-:W-:Y:S01]  /*3210*/  BAR.SYNC.DEFER_BLOCKING 0x0 ;  /* 0x0000000000007b1d */ /* 0x000fe20000010000 */
[----:B------:R-:W-:-:S05]  /*3220*/  ISETP.LT.AND P0, PT, R53, c[0x0][0x178], !P6 ;  /* 0x00005e0035007a0c */ /* 0x000fca0007701270 */
[----:B------:R1:W-:Y:S04]  /*3230*/  STS [R55], R0 ;  /* 0x0000000037007388 */ /* 0x0003e80000000800 */
[----:B------:R2:W-:Y:S04]  /*3240*/  STS [R55+0x880], R2 ;  /* 0x0008800237007388 */ /* 0x0005e80000000800 */
[----:B------:R3:W-:Y:S04]  /*3250*/  STS [R55+0x20], R3 ;  /* 0x0000200337007388 */ /* 0x0007e80000000800 */
[----:B------:R-:W-:Y:S04]  /*3260*/  STS [R55+0x8a0], R5 ;  /* 0x0008a00537007388 */ /* 0x000fe80000000800 */
[----:B------:R-:W-:Y:S04]  /*3270*/  STS [R55+0x40], R7 ;  /* 0x0000400737007388 */ /* 0x000fe80000000800 */
[----:B------:R-:W-:Y:S04]  /*3280*/  STS [R55+0x8c0], R9 ;  /* 0x0008c00937007388 */ /* 0x000fe80000000800 */
[----:B------:R-:W-:Y:S01]  /*3290*/  STS [R55+0x60], R11 ;  /* 0x0000600b37007388 */ /* 0x000fe20000000800 */
[----:B-1----:R-:W-:-:S03]  /*32a0*/  IADD3 R0, R201, 0x8, RZ ;  /* 0x00000008c9007810 */ /* 0x002fc60007ffe0ff */
[----:B------:R-:W-:Y:S01]  /*32b0*/  STS [R55+0x8e0], R13 ;  /* 0x0008e00d37007388 */ /* 0x000fe20000000800 */
[----:B------:R-:W-:Y:S02]  /*32c0*/  ISETP.LT.AND P1, PT, R0, c[0x0][0x178], !P6 ;  /* 0x00005e0000007a0c */ /* 0x000fe40007721270 */
[C---:B--2---:R-:W-:Y:S01]  /*32d0*/  IADD3 R2, R53.reuse, 0x30, RZ ;  /* 0x0000003035027810 */ /* 0x044fe20007ffe0ff */
[----:B------:R-:W-:Y:S01]  /*32e0*/  STS [R55+0x80], R52 ;  /* 0x0000803437007388 */ /* 0x000fe20000000800 */
[C---:B---3--:R-:W-:Y:S02]  /*32f0*/  IMAD R3, R53.reuse, c[0x0][0x18c], RZ ;  /* 0x0000630035037a24 */ /* 0x048fe400078e02ff */
[----:B------:R-:W-:Y:S01]  /*3300*/  ISETP.LT.AND P2, PT, R2, c[0x0][0x178], !P6 ;  /* 0x00005e0002007a0c */ /* 0x000fe20007741270 */
[----:B------:R-:W-:Y:S01]  /*3310*/  STS [R55+0x900], R54 ;  /* 0x0009003637007388 */ /* 0x000fe20000000800 */
[----:B------:R-:W-:-:S03]  /*3320*/  IADD3 R2, R53, 0x38, RZ ;  /* 0x0000003835027810 */ /* 0x000fc60007ffe0ff */
[----:B------:R-:W-:Y:S04]  /*3330*/  STS [R55+0xa0], R56 ;  /* 0x0000a03837007388 */ /* 0x000fe80000000800 */
[----:B------:R1:W-:Y:S04]  /*3340*/  STS [R55+0x920], R58 ;  /* 0x0009203a37007388 */ /* 0x0003e80000000800 */
[----:B------:R2:W-:Y:S04]  /*3350*/  STS [R55+0xc0], R60 ;  /* 0x0000c03c37007388 */ /* 0x0005e80000000800 */
[----:B------:R3:W-:Y:S04]  /*3360*/  STS [R55+0x940], R62 ;  /* 0x0009403e37007388 */ /* 0x0007e80000000800 */
[----:B------:R-:W-:Y:S04]  /*3370*/  STS [R55+0xe0], R64 ;  /* 0x0000e04037007388 */ /* 0x000fe80000000800 */
[----:B------:R-:W-:Y:S04]  /*3380*/  STS [R55+0x960], R66 ;  /* 0x0009604237007388 */ /* 0x000fe80000000800 */
[----:B------:R-:W-:Y:S01]  /*3390*/  BAR.SYNC.DEFER_BLOCKING 0x0 ;  /* 0x0000000000007b1d */ /* 0x000fe20000010000 */
[----:B-1----:R-:W-:-:S06]  /*33a0*/  IMAD.WIDE R58, R3, R200, c[0x0][0x170] ;  /* 0x00005c00033a7625 */ /* 0x002fcc00078e02c8 */
[----:B--2---:R-:W-:-:S04]  /*33b0*/  IMAD.WIDE R60, R199, 0x2, R58 ;  /* 0x00000002c73c7825 */ /* 0x004fc800078e023a */
[----:B------:R-:W-:Y:S01]  /*33c0*/  IMAD R59, R0, c[0x0][0x18c], RZ ;  /* 0x00006300003b7a24 */ /* 0x000fe200078e02ff */
[C---:B------:R-:W-:Y:S02]  /*33d0*/  IADD3 R0, R201.reuse, 0x10, RZ ;  /* 0x00000010c9007810 */ /* 0x040fe40007ffe0ff */
[----:B------:R-:W-:Y:S01]  /*33e0*/  IADD3 R201, R201, 0x18, RZ ;  /* 0x00000018c9c97810 */ /* 0x000fe20007ffe0ff */
[----:B---3--:R-:W-:-:S03]  /*33f0*/  IMAD.WIDE R62, R59, R200, c[0x0][0x170] ;  /* 0x00005c003b3e7625 */ /* 0x008fc600078e02c8 */
[C---:B------:R-:W-:Y:S01]  /*3400*/  ISETP.LT.AND P5, PT, R201.reuse, c[0x0][0x178], !P6 ;  /* 0x00005e00c9007a0c */ /* 0x040fe200077a1270 */
[----:B------:R-:W-:Y:S01]  /*3410*/  IMAD R201, R201, c[0x0][0x18c], RZ ;  /* 0x00006300c9c97a24 */ /* 0x000fe200078e02ff */
[----:B------:R-:W1:Y:S01]  /*3420*/  LDS.128 R32, [R57] ;  /* 0x0000000039207984 */ /* 0x000e620000000c00 */
[----:B------:R-:W-:-:S03]  /*3430*/  IMAD R59, R0, c[0x0][0x18c], RZ ;  /* 0x00006300003b7a24 */ /* 0x000fc600078e02ff */
[----:B------:R-:W2:Y:S04]  /*3440*/  LDS.128 R28, [R57+0x880] ;  /* 0x00088000391c7984 */ /* 0x000ea80000000c00 */
[----:B------:R-:W3:Y:S04]  /*3450*/  LDS.128 R24, [R57+0x1100] ;  /* 0x0011000039187984 */ /* 0x000ee80000000c00 */
[----:B------:R-:W1:Y:S04]  /*3460*/  LDS.128 R20, [R57+0x1980] ;  /* 0x0019800039147984 */ /* 0x000e680000000c00 */
[----:B------:R-:W-:Y:S06]  /*3470*/  BAR.SYNC.DEFER_BLOCKING 0x0 ;  /* 0x0000000000007b1d */ /* 0x000fec0000010000 */
[----:B------:R-:W-:Y:S04]  /*3480*/  STS [R55], R68 ;  /* 0x0000004437007388 */ /* 0x000fe80000000800 */
[----:B------:R-:W-:Y:S04]  /*3490*/  STS [R55+0x880], R70 ;  /* 0x0008804637007388 */ /* 0x000fe80000000800 */
        /* <DEDUP_REMOVED lines=14> */
[----:B------:R-:W-:Y:S06]  /*3580*/  BAR.SYNC.DEFER_BLOCKING 0x0 ;  /* 0x0000000000007b1d */ /* 0x000fec0000010000 */
[----:B------:R-:W1:Y:S04]  /*3590*/  LDS.128 R16, [R57] ;  /* 0x0000000039107984 */ /* 0x000e680000000c00 */
[----:B------:R-:W1:Y:S04]  /*35a0*/  LDS.128 R12, [R57+0x880] ;  /* 0x00088000390c7984 */ /* 0x000e680000000c00 */
[----:B------:R-:W1:Y:S04]  /*35b0*/  LDS.128 R8, [R57+0x1100] ;  /* 0x0011000039087984 */ /* 0x000e680000000c00 */
        /* <DEDUP_REMOVED lines=17> */
[----:B------:R1:W-:Y:S04]  /*36d0*/  STS [R55+0x960], R130 ;  /* 0x0009608237007388 */ /* 0x0003e80000000800 */
[----:B------:R-:W-:Y:S01]  /*36e0*/  BAR.SYNC.DEFER_BLOCKING 0x0 ;  /* 0x0000000000007b1d */ /* 0x000fe20000010000 */
[----:B-1----:R-:W-:-:S05]  /*36f0*/  IMAD.WIDE R54, R199, 0x2, R62 ;  /* 0x00000002c7367825 */ /* 0x002fca00078e023e */
[----:B------:R1:W-:Y:S01]  /*3700*/  @P0 STG.E.128 [R60.64], R48 ;  /* 0x000000303c000986 */ /* 0x0003e2000c101d0a */
[----:B------:R-:W-:Y:S01]  /*3710*/  ISETP.LT.AND P0, PT, R0, c[0x0][0x178], !P6 ;  /* 0x00005e0000007a0c */ /* 0x000fe20007701270 */
[----:B------:R-:W-:Y:S02]  /*3720*/  IMAD.MOV.U32 R0, RZ, RZ, c[0x0][0x18c] ;  /* 0x00006300ff007624 */ /* 0x000fe400078e00ff */
[----:B------:R2:W-:Y:S01]  /*3730*/  @P1 STG.E.128 [R54.64], R44 ;  /* 0x0000002c36001986 */ /* 0x0005e2000c101d0a */
[----:B------:R-:W-:Y:S01]  /*3740*/  ISETP.LT.AND P1, PT, R2, c[0x0][0x178], !P6 ;  /* 0x00005e0002007a0c */ /* 0x000fe20007721270 */
[----:B------:R-:W-:Y:S01]  /*3750*/  IMAD R3, R0, 0x20, R3 ;  /* 0x0000002000037824 */ /* 0x000fe200078e0203 */
[----:B------:R-:W-:Y:S01]  /*3760*/  IADD3 R2, R53, 0x48, RZ ;  /* 0x0000004835027810 */ /* 0x000fe20007ffe0ff */
[----:B-1----:R-:W-:-:S04]  /*3770*/  IMAD.WIDE R50, R201, R200, c[0x0][0x170] ;  /* 0x00005c00c9327625 */ /* 0x002fc800078e02c8 */
[----:B------:R-:W-:Y:S01]  /*3780*/  IMAD.WIDE R48, R59, R200, c[0x0][0x170] ;  /* 0x00005c003b307625 */ /* 0x000fe200078e02c8 */
[----:B--2---:R-:W-:-:S03]  /*3790*/  IADD3 R44, R53, 0x50, RZ ;  /* 0x00000050352c7810 */ /* 0x004fc60007ffe0ff */
[----:B------:R-:W-:-:S04]  /*37a0*/  IMAD.WIDE R60, R199, 0x2, R50 ;  /* 0x00000002c73c7825 */ /* 0x000fc800078e0232 */
[----:B------:R-:W-:-:S04]  /*37b0*/  IMAD.WIDE R50, R3, R200, c[0x0][0x170] ;  /* 0x00005c0003327625 */ /* 0x000fc800078e02c8 */
[----:B------:R-:W-:Y:S01]  /*37c0*/  IMAD.WIDE R58, R199, 0x2, R48 ;  /* 0x00000002c73a7825 */ /* 0x000fe200078e0230 */
[----:B------:R-:W-:-:S03]  /*37d0*/  IADD3 R48, R53, 0x40, RZ ;  /* 0x0000004035307810 */ /* 0x000fc60007ffe0ff */
[----:B------:R-:W-:Y:S01]  /*37e0*/  IMAD R45, R0, 0x8, R3 ;  /* 0x00000008002d7824 */ /* 0x000fe200078e0203 */
[----:B------:R1:W-:Y:S01]  /*37f0*/  @P0 STG.E.128 [R58.64], R40 ;  /* 0x000000283a000986 */ /* 0x0003e2000c101d0a */
[----:B------:R-:W-:Y:S01]  /*3800*/  IMAD.WIDE R62, R199, 0x2, R50 ;  /* 0x00000002c73e7825 */ /* 0x000fe200078e0232 */
[----:B------:R-:W-:Y:S02]  /*3810*/  ISETP.LT.AND P0, PT, R48, c[0x0][0x178], !P6 ;  /* 0x00005e0030007a0c */ /* 0x000fe40007701270 */
[----:B------:R-:W-:Y:S01]  /*3820*/  @P5 STG.E.128 [R60.64], R36 ;  /* 0x000000243c005986 */ /* 0x000fe2000c101d0a */
[----:B------:R-:W-:Y:S01]  /*3830*/  IMAD R3, R0, 0x8, R45 ;  /* 0x0000000800037824 */ /* 0x000fe200078e022d */
[----:B------:R-:W-:Y:S01]  /*3840*/  ISETP.LT.AND P5, PT, R2, c[0x0][0x178], !P6 ;  /* 0x00005e0002007a0c */ /* 0x000fe200077a1270 */
[----:B------:R-:W-:Y:S01]  /*3850*/  IMAD.WIDE R50, R45, R200, c[0x0][0x170] ;  /* 0x00005c002d327625 */ /* 0x000fe200078e02c8 */
[----:B------:R2:W-:Y:S01]  /*3860*/  @P4 STG.E.128 [R62.64], R32 ;  /* 0x000000203e004986 */ /* 0x0005e2000c101d0a */
[----:B------:R-:W-:-:S02]  /*3870*/  ISETP.LT.AND P4, PT, R44, c[0x0][0x178], !P6 ;  /* 0x00005e002c007a0c */ /* 0x000fc40007781270 */
[C---:B------:R-:W-:Y:S01]  /*3880*/  IMAD R49, R0.reuse, 0x8, R3 ;  /* 0x0000000800317824 */ /* 0x040fe200078e0203 */
[----:B------:R-:W2:Y:S01]  /*3890*/  LDS.128 R44, [R57] ;  /* 0x00000000392c7984 */ /* 0x000ea20000000c00 */
[-C--:B------:R-:W-:Y:S01]  /*38a0*/  IMAD.WIDE R54, R3, R200.reuse, c[0x0][0x170] ;  /* 0x00005c0003367625 */ /* 0x080fe200078e02c8 */
[----:B------:R-:W-:Y:S02]  /*38b0*/  IADD3 R2, R53, 0x58, RZ ;  /* 0x0000005835027810 */ /* 0x000fe40007ffe0ff */
[----:B------:R-:W2:Y:S01]  /*38c0*/  LDS.128 R40, [R57+0x880] ;  /* 0x0008800039287984 */ /* 0x000ea20000000c00 */
[----:B------:R-:W-:Y:S02]  /*38d0*/  IMAD R3, R0, 0x8, R49 ;  /* 0x0000000800037824 */ /* 0x000fe400078e0231 */
[----:B------:R-:W-:Y:S01]  /*38e0*/  IMAD.WIDE R50, R199, 0x2, R50 ;  /* 0x00000002c7327825 */ /* 0x000fe200078e0232 */
[----:B------:R-:W2:Y:S03]  /*38f0*/  LDS.128 R36, [R57+0x1100] ;  /* 0x0011000039247984 */ /* 0x000ea60000000c00 */
[----:B------:R-:W-:Y:S01]  /*3900*/  IMAD.WIDE R48, R49, R200, c[0x0][0x170] ;  /* 0x00005c0031307625 */ /* 0x000fe200078e02c8 */
[----:B------:R2:W-:Y:S01]  /*3910*/  @P3 STG.E.128 [R50.64], R28 ;  /* 0x0000001c32003986 */ /* 0x0005e2000c101d0a */
[----:B------:R-:W-:-:S02]  /*3920*/  ISETP.LT.AND P3, PT, R2, c[0x0][0x178], !P6 ;  /* 0x00005e0002007a0c */ /* 0x000fc40007761270 */
[----:B------:R-:W-:Y:S01]  /*3930*/  IMAD.WIDE R54, R199, 0x2, R54 ;  /* 0x00000002c7367825 */ /* 0x000fe200078e0236 */
[----:B------:R-:W-:-:S03]  /*3940*/  IADD3 R2, R53, 0x60, RZ ;  /* 0x0000006035027810 */ /* 0x000fc60007ffe0ff */
[----:B------:R-:W-:Y:S01]  /*3950*/  IMAD.WIDE R48, R199, 0x2, R48 ;  /* 0x00000002c7307825 */ /* 0x000fe200078e0230 */
[----:B---3--:R3:W-:Y:S01]  /*3960*/  @P2 STG.E.128 [R54.64], R24 ;  /* 0x0000001836002986 */ /* 0x0087e2000c101d0a */
[----:B------:R-:W-:Y:S02]  /*3970*/  ISETP.LT.AND P2, PT, R2, c[0x0][0x178], !P6 ;  /* 0x00005e0002007a0c */ /* 0x000fe40007741270 */
[----:B-1----:R-:W-:Y:S01]  /*3980*/  IMAD.WIDE R58, R3, R200, c[0x0][0x170] ;  /* 0x00005c00033a7625 */ /* 0x002fe200078e02c8 */
[----:B------:R-:W-:Y:S01]  /*3990*/  IADD3 R2, R53, 0x68, RZ ;  /* 0x0000006835027810 */ /* 0x000fe20007ffe0ff */
[----:B------:R1:W-:Y:S03]  /*39a0*/  @P1 STG.E.128 [R48.64], R20 ;  /* 0x0000001430001986 */ /* 0x0003e6000c101d0a */
[----:B------:R-:W-:Y:S01]  /*39b0*/  ISETP.LT.AND P1, PT, R2, c[0x0][0x178], !P6 ;  /* 0x00005e0002007a0c */ /* 0x000fe20007721270 */
[----:B--2---:R-:W-:-:S02]  /*39c0*/  IMAD R35, R0, 0x8, R3 ;  /* 0x0000000800237824 */ /* 0x004fc400078e0203 */
[----:B------:R-:W-:-:S04]  /*39d0*/  IMAD.WIDE R58, R199, 0x2, R58 ;  /* 0x00000002c73a7825 */ /* 0x000fc800078e023a */
[----:B------:R-:W-:Y:S01]  /*39e0*/  IMAD R33, R0, 0x8, R35 ;  /* 0x0000000800217824 */ /* 0x000fe200078e0223 */
[----:B------:R-:W-:Y:S01]  /*39f0*/  @P0 STG.E.128 [R58.64], R16 ;  /* 0x000000103a000986 */ /* 0x000fe2000c101d0a */
[----:B------:R-:W-:-:S04]  /*3a00*/  IMAD.WIDE R34, R35, R200, c[0x0][0x170] ;  /* 0x00005c0023227625 */ /* 0x000fc800078e02c8 */
[----:B------:R-:W-:Y:S02]  /*3a10*/  IMAD R3, R0, 0x8, R33 ;  /* 0x0000000800037824 */ /* 0x000fe400078e0221 */
[----:B------:R-:W-:Y:S01]  /*3a20*/  IMAD.WIDE R34, R199, 0x2, R34 ;  /* 0x00000002c7227825 */ /* 0x000fe200078e0222 */
[----:B------:R-:W-:-:S03]  /*3a30*/  IADD3 R28, R53, 0x70, RZ ;  /* 0x00000070351c7810 */ /* 0x000fc60007ffe0ff */
[----:B------:R-:W-:Y:S01]  /*3a40*/  IMAD R29, R0, 0x8, R3 ;  /* 0x00000008001d7824 */ /* 0x000fe200078e0203 */
[----:B------:R-:W-:Y:S01]  /*3a50*/  IADD3 R53, R53, 0x78, RZ ;  /* 0x0000007835357810 */ /* 0x000fe20007ffe0ff */
[-C--:B------:R-:W-:Y:S01]  /*3a60*/  IMAD.WIDE R2, R3, R200.reuse, c[0x0][0x170] ;  /* 0x00005c0003027625 */ /* 0x080fe200078e02c8 */
[----:B------:R-:W-:Y:S01]  /*3a70*/  ISETP.LT.AND P0, PT, R28, c[0x0][0x178], !P6 ;  /* 0x00005e001c007a0c */ /* 0x000fe20007701270 */
[----:B------:R2:W-:Y:S01]  /*3a80*/  @P5 STG.E.128 [R34.64], R12 ;  /* 0x0000000c22005986 */ /* 0x0005e2000c101d0a */
[----:B------:R-:W-:Y:S01]  /*3a90*/  ISETP.LT.AND P6, PT, R53, c[0x0][0x178], !P6 ;  /* 0x00005e0035007a0c */ /* 0x000fe200077c1270 */
[----:B------:R-:W-:Y:S02]  /*3aa0*/  IMAD R31, R0, 0x8, R29 ;  /* 0x00000008001f7824 */ /* 0x000fe400078e021d */
[----:B---3--:R-:W-:-:S04]  /*3ab0*/  IMAD.WIDE R24, R29, R200, c[0x0][0x170] ;  /* 0x00005c001d187625 */ /* 0x008fc800078e02c8 */
[----:B-1----:R-:W-:Y:S02]  /*3ac0*/  IMAD R21, R0, 0x8, R31 ;  /* 0x0000000800157824 */ /* 0x002fe400078e021f */
[----:B------:R-:W-:-:S04]  /*3ad0*/  IMAD.WIDE R22, R33, R200, c[0x0][0x170] ;  /* 0x00005c0021167625 */ /* 0x000fc800078e02c8 */
[----:B------:R-:W-:-:S04]  /*3ae0*/  IMAD.WIDE R28, R31, R200, c[0x0][0x170] ;  /* 0x00005c001f1c7625 */ /* 0x000fc800078e02c8 */
[----:B------:R-:W-:-:S04]  /*3af0*/  IMAD.WIDE R26, R21, R200, c[0x0][0x170] ;  /* 0x00005c00151a7625 */ /* 0x000fc800078e02c8 */
[----:B------:R-:W-:-:S04]  /*3b00*/  IMAD.WIDE R22, R199, 0x2, R22 ;  /* 0x00000002c7167825 */ /* 0x000fc800078e0216 */
[C---:B------:R-:W-:Y:S01]  /*3b10*/  IMAD.WIDE R2, R199.reuse, 0x2, R2 ;  /* 0x00000002c7027825 */ /* 0x040fe200078e0202 */
[----:B------:R1:W-:Y:S03]  /*3b20*/  @P4 STG.E.128 [R22.64], R8 ;  /* 0x0000000816004986 */ /* 0x0003e6000c101d0a */
[C---:B------:R-:W-:Y:S01]  /*3b30*/  IMAD.WIDE R24, R199.reuse, 0x2, R24 ;  /* 0x00000002c7187825 */ /* 0x040fe200078e0218 */
[----:B------:R1:W-:Y:S03]  /*3b40*/  @P3 STG.E.128 [R2.64], R4 ;  /* 0x0000000402003986 */ /* 0x0003e6000c101d0a */
[----:B------:R-:W-:Y:S01]  /*3b50*/  IMAD R21, R0, 0x8, R21 ;  /* 0x0000000800157824 */ /* 0x000fe200078e0215 */
[----:B------:R1:W-:Y:S01]  /*3b60*/  @P2 STG.E.128 [R24.64], R44 ;  /* 0x0000002c18002986 */ /* 0x0003e2000c101d0a */
[----:B------:R-:W-:-:S04]  /*3b70*/  IMAD.WIDE R28, R199, 0x2, R28 ;  /* 0x00000002c71c7825 */ /* 0x000fc800078e021c */
[----:B------:R-:W-:Y:S01]  /*3b80*/  IMAD.WIDE R26, R199, 0x2, R26 ;  /* 0x00000002c71a7825 */ /* 0x000fe200078e021a */
[----:B------:R1:W-:Y:S03]  /*3b90*/  @P1 STG.E.128 [R28.64], R40 ;  /* 0x000000281c001986 */ /* 0x0003e6000c101d0a */
[----:B--2---:R-:W-:Y:S01]  /*3ba0*/  IMAD.WIDE R12, R21, R200, c[0x0][0x170] ;  /* 0x00005c00150c7625 */ /* 0x004fe200078e02c8 */
[----:B------:R1:W-:Y:S05]  /*3bb0*/  @P0 STG.E.128 [R26.64], R36 ;  /* 0x000000241a000986 */ /* 0x0003ea000c101d0a */
[----:B------:R-:W-:Y:S01]  /*3bc0*/  IMAD.WIDE R12, R199, 0x2, R12 ;  /* 0x00000002c70c7825 */ /* 0x000fe200078e020c */
[----:B------:R-:W-:Y:S06]  /*3bd0*/  @!P6 EXIT ;  /* 0x000000000000e94d */ /* 0x000fec0003800000 */
[----:B-1----:R-:W1:Y:S04]  /*3be0*/  LDS.128 R4, [R57+0x1980] ;  /* 0x0019800039047984 */ /* 0x002e680000000c00 */
[----:B-1----:R-:W-:Y:S01]  /*3bf0*/  STG.E.128 [R12.64], R4 ;  /* 0x000000040c007986 */ /* 0x002fe2000c101d0a */
[----:B------:R-:W-:Y:S05]  /*3c00*/  EXIT ;  /* 0x000000000000794d */ /* 0x000fea0003800000 */
.L_x_2:
[----:B------:R-:W-:-:S00]  /*3c10*/  BRA `(.L_x_2) ;  /* 0xfffffff000007947 */ /* 0x000fc0000383ffff */
[----:B------:R-:W-:-:S00]  /*3c20*/  NOP ;  /* 0x0000000000007918 */ /* 0x000fc00000000000 */
        /* <DEDUP_REMOVED lines=13> */
.L_x_3:


//--------------------- .nv.shared.matmul_kernel_0d1d2d3d4d5d6d7c8d9c10d11c --------------------------
	.section	.nv.shared.matmul_kernel_0d1d2d3d4d5d6d7c8d9c10d11c,"aw",@nobits
	.align	16
